	.target	sm_90a

	.elftype	@"ET_EXEC"


//--------------------- .note.nv.tkinfo           --------------------------
	.section	.note.nv.tkinfo,"",@"SHT_NOTE"
	.sectionflags	@"SHF_NOTE_NV_TKINFO"
	.tkinfo
        /*0018*/ 	.word	0x00000002
        /*0030*/ 	.string	""
        /*0030*/ 	.string	"ptxas"
        /*0030*/ 	.string	"Cuda compilation tools, release 13.0, V13.0.88"
        /*0030*/ 	.string	"Build cuda_13.0.r13.0/compiler.36424714_0"
        /*0030*/ 	.string	"-v  -suppress-debug-info  -lineinfo  -arch sm_90a "



//--------------------- .note.nv.cuinfo           --------------------------
	.section	.note.nv.cuinfo,"",@"SHT_NOTE"
	.sectionflags	@"SHF_NOTE_NV_CUINFO"
        /*0018*/ 	.short	0x0002
        /*001a*/ 	.short	0x005a
        /*001c*/ 	.short	0x0082
	.zero		2


//--------------------- .nv.info                  --------------------------
	.section	.nv.info,"",@"SHT_CUDA_INFO"
	.align	4


	//----- nvinfo : EIATTR_REGCOUNT
	.align		4
        /*0000*/ 	.byte	0x04, 0x2f
        /*0002*/ 	.short	(.L_1 - .L_0)
	.align		4
.L_0:
        /*0004*/ 	.word	index@(matmul_kernel)
        /*0008*/ 	.word	0x000000f6


	//----- nvinfo : EIATTR_FRAME_SIZE
	.align		4
.L_1:
        /*000c*/ 	.byte	0x04, 0x11
        /*000e*/ 	.short	(.L_3 - .L_2)
	.align		4
.L_2:
        /*0010*/ 	.word	index@(matmul_kernel)
        /*0014*/ 	.word	0x00000000


	//----- nvinfo : EIATTR_MIN_STACK_SIZE
	.align		4
.L_3:
        /*0018*/ 	.byte	0x04, 0x12
        /*001a*/ 	.short	(.L_5 - .L_4)
	.align		4
.L_4:
        /*001c*/ 	.word	index@(matmul_kernel)
        /*0020*/ 	.word	0x00000000
.L_5:


//--------------------- .nv.compat                --------------------------
	.section	.nv.compat,"",@"SHT_CUDA_COMPAT_INFO"
	.align	4
        /*0000*/ 	.byte	0x02, 0x09, 0x01, 0x00, 0x02, 0x02, 0x01, 0x00, 0x02, 0x05, 0x05, 0x00, 0x03, 0x07, 0x01, 0x01
        /*0010*/ 	.byte	0x02, 0x03, 0x00, 0x00, 0x02, 0x06, 0x01, 0x00, 0x04, 0x0b, 0x08, 0x00, 0x00, 0x00, 0x00, 0x00
        /*0020*/ 	.byte	0x00, 0x00, 0x00, 0x00


//--------------------- .nv.info.matmul_kernel    --------------------------
	.section	.nv.info.matmul_kernel,"",@"SHT_CUDA_INFO"
	.sectionflags	@""
	.align	4


	//----- nvinfo : EIATTR_CUDA_API_VERSION
	.align		4
        /*0000*/ 	.byte	0x04, 0x37
        /*0002*/ 	.short	(.L_7 - .L_6)
.L_6:
        /*0004*/ 	.word	0x00000082


	//----- nvinfo : EIATTR_KPARAM_INFO
	.align		4
.L_7:
        /*0008*/ 	.byte	0x04, 0x17
        /*000a*/ 	.short	(.L_9 - .L_8)
.L_8:
        /*000c*/ 	.word	0x00000000
        /*0010*/ 	.short	0x000d
        /*0012*/ 	.short	0x0048
        /*0014*/ 	.byte	0x00, 0xf4, 0x21, 0x00


	//----- nvinfo : EIATTR_KPARAM_INFO
	.align		4
.L_9:
        /*0018*/ 	.byte	0x04, 0x17
        /*001a*/ 	.short	(.L_11 - .L_10)
.L_10:
        /*001c*/ 	.word	0x00000000
        /*0020*/ 	.short	0x000c
        /*0022*/ 	.short	0x0040
        /*0024*/ 	.byte	0x00, 0xf4, 0x21, 0x00


	//----- nvinfo : EIATTR_KPARAM_INFO
	.align		4
.L_11:
        /*0028*/ 	.byte	0x04, 0x17
        /*002a*/ 	.short	(.L_13 - .L_12)
.L_12:
        /*002c*/ 	.word	0x00000000
        /*0030*/ 	.short	0x000b
        /*0032*/ 	.short	0x0038
        /*0034*/ 	.byte	0x00, 0xf0, 0x11, 0x00


	//----- nvinfo : EIATTR_KPARAM_INFO
	.align		4
.L_13:
        /*0038*/ 	.byte	0x04, 0x17
        /*003a*/ 	.short	(.L_15 - .L_14)
.L_14:
        /*003c*/ 	.word	0x00000000
        /*0040*/ 	.short	0x000a
        /*0042*/ 	.short	0x0034
        /*0044*/ 	.byte	0x00, 0xf0, 0x11, 0x00


	//----- nvinfo : EIATTR_KPARAM_INFO
	.align		4
.L_15:
        /*0048*/ 	.byte	0x04, 0x17
        /*004a*/ 	.short	(.L_17 - .L_16)
.L_16:
        /*004c*/ 	.word	0x00000000
        /*0050*/ 	.short	0x0009
        /*0052*/ 	.short	0x0030
        /*0054*/ 	.byte	0x00, 0xf0, 0x11, 0x00


	//----- nvinfo : EIATTR_KPARAM_INFO
	.align		4
.L_17:
        /*0058*/ 	.byte	0x04, 0x17
        /*005a*/ 	.short	(.L_19 - .L_18)
.L_18:
        /*005c*/ 	.word	0x00000000
        /*0060*/ 	.short	0x0008
        /*0062*/ 	.short	0x002c
        /*0064*/ 	.byte	0x00, 0xf0, 0x11, 0x00


	//----- nvinfo : EIATTR_KPARAM_INFO
	.align		4
.L_19:
        /*0068*/ 	.byte	0x04, 0x17
        /*006a*/ 	.short	(.L_21 - .L_20)
.L_20:
        /*006c*/ 	.word	0x00000000
        /*0070*/ 	.short	0x0007
        /*0072*/ 	.short	0x0028
        /*0074*/ 	.byte	0x00, 0xf0, 0x11, 0x00


	//----- nvinfo : EIATTR_KPARAM_INFO
	.align		4
.L_21:
        /*0078*/ 	.byte	0x04, 0x17
        /*007a*/ 	.short	(.L_23 - .L_22)
.L_22:
        /*007c*/ 	.word	0x00000000
        /*0080*/ 	.short	0x0006
        /*0082*/ 	.short	0x0024
        /*0084*/ 	.byte	0x00, 0xf0, 0x11, 0x00


	//----- nvinfo : EIATTR_KPARAM_INFO
	.align		4
.L_23:
        /*0088*/ 	.byte	0x04, 0x17
        /*008a*/ 	.short	(.L_25 - .L_24)
.L_24:
        /*008c*/ 	.word	0x00000000
        /*0090*/ 	.short	0x0005
        /*0092*/ 	.short	0x0020
        /*0094*/ 	.byte	0x00, 0xf0, 0x11, 0x00


	//----- nvinfo : EIATTR_KPARAM_INFO
	.align		4
.L_25:
        /*0098*/ 	.byte	0x04, 0x17
        /*009a*/ 	.short	(.L_27 - .L_26)
.L_26:
        /*009c*/ 	.word	0x00000000
        /*00a0*/ 	.short	0x0004
        /*00a2*/ 	.short	0x001c
        /*00a4*/ 	.byte	0x00, 0xf0, 0x11, 0x00


	//----- nvinfo : EIATTR_KPARAM_INFO
	.align		4
.L_27:
        /*00a8*/ 	.byte	0x04, 0x17
        /*00aa*/ 	.short	(.L_29 - .L_28)
.L_28:
        /*00ac*/ 	.word	0x00000000
        /*00b0*/ 	.short	0x0003
        /*00b2*/ 	.short	0x0018
        /*00b4*/ 	.byte	0x00, 0xf0, 0x11, 0x00


	//----- nvinfo : EIATTR_KPARAM_INFO
	.align		4
.L_29:
        /*00b8*/ 	.byte	0x04, 0x17
        /*00ba*/ 	.short	(.L_31 - .L_30)
.L_30:
        /*00bc*/ 	.word	0x00000000
        /*00c0*/ 	.short	0x0002
        /*00c2*/ 	.short	0x0010
        /*00c4*/ 	.byte	0x00, 0xf4, 0x21, 0x00


	//----- nvinfo : EIATTR_KPARAM_INFO
	.align		4
.L_31:
        /*00c8*/ 	.byte	0x04, 0x17
        /*00ca*/ 	.short	(.L_33 - .L_32)
.L_32:
        /*00cc*/ 	.word	0x00000000
        /*00d0*/ 	.short	0x0001
        /*00d2*/ 	.short	0x0008
        /*00d4*/ 	.byte	0x00, 0xf4, 0x21, 0x00


	//----- nvinfo : EIATTR_KPARAM_INFO
	.align		4
.L_33:
        /*00d8*/ 	.byte	0x04, 0x17
        /*00da*/ 	.short	(.L_35 - .L_34)
.L_34:
        /*00dc*/ 	.word	0x00000000
        /*00e0*/ 	.short	0x0000
        /*00e2*/ 	.short	0x0000
        /*00e4*/ 	.byte	0x00, 0xf4, 0x21, 0x00


	//----- nvinfo : EIATTR_SPARSE_MMA_MASK
	.align		4
.L_35:
        /*00e8*/ 	.byte	0x03, 0x50
        /*00ea*/ 	.short	0x0000


	//----- nvinfo : EIATTR_MAXREG_COUNT
	.align		4
        /*00ec*/ 	.byte	0x03, 0x1b
        /*00ee*/ 	.short	0x00ff


	//----- nvinfo : EIATTR_NUM_BARRIERS
	.align		4
        /*00f0*/ 	.byte	0x02, 0x4c
        /*00f2*/ 	.byte	0x01
	.zero		1


	//----- nvinfo : EIATTR_MERCURY_ISA_VERSION
	.align		4
        /*00f4*/ 	.byte	0x03, 0x5f
        /*00f6*/ 	.short	0x0101


	//----- nvinfo : EIATTR_EXIT_INSTR_OFFSETS
	.align		4
        /*00f8*/ 	.byte	0x04, 0x1c
        /*00fa*/ 	.short	(.L_37 - .L_36)


	//   ....[0]....
.L_36:
        /*00fc*/ 	.word	0x00007250


	//   ....[1]....
        /*0100*/ 	.word	0x00007280


	//----- nvinfo : EIATTR_REQNTID
	.align		4
.L_37:
        /*0104*/ 	.byte	0x04, 0x10
        /*0106*/ 	.short	(.L_39 - .L_38)
.L_38:
        /*0108*/ 	.word	0x00000080
        /*010c*/ 	.word	0x00000001
        /*0110*/ 	.word	0x00000001


	//----- nvinfo : EIATTR_CBANK_PARAM_SIZE
	.align		4
.L_39:
        /*0114*/ 	.byte	0x03, 0x19
        /*0116*/ 	.short	0x0050


	//----- nvinfo : EIATTR_PARAM_CBANK
	.align		4
        /*0118*/ 	.byte	0x04, 0x0a
        /*011a*/ 	.short	(.L_41 - .L_40)
	.align		4
.L_40:
        /*011c*/ 	.word	index@(.nv.constant0.matmul_kernel)
        /*0120*/ 	.short	0x0210
        /*0122*/ 	.short	0x0050


	//----- nvinfo : EIATTR_SW_WAR
	.align		4
.L_41:
        /*0124*/ 	.byte	0x04, 0x36
        /*0126*/ 	.short	(.L_43 - .L_42)
.L_42:
        /*0128*/ 	.word	0x00000008
.L_43:


//--------------------- .nv.callgraph             --------------------------
	.section	.nv.callgraph,"",@"SHT_CUDA_CALLGRAPH"
	.align	4
	.sectionentsize	8
	.align		4
        /*0000*/ 	.word	0x00000000
	.align		4
        /*0004*/ 	.word	0xffffffff
	.align		4
        /*0008*/ 	.word	0x00000000
	.align		4
        /*000c*/ 	.word	0xfffffffe
	.align		4
        /*0010*/ 	.word	0x00000000
	.align		4
        /*0014*/ 	.word	0xfffffffd
	.align		4
        /*0018*/ 	.word	0x00000000
	.align		4
        /*001c*/ 	.word	0xfffffffc


//--------------------- .text.matmul_kernel       --------------------------
	.section	.text.matmul_kernel,"ax",@progbits
	.align	128
        .global         matmul_kernel
        .type           matmul_kernel,@function
        .size           matmul_kernel,(.L_x_4 - matmul_kernel)
        .other          matmul_kernel,@"STO_CUDA_ENTRY STV_DEFAULT"
matmul_kernel:
.text.matmul_kernel:
[----:B------:R-:W-:Y:S08]  /*0000*/  LDC R1, c[0x0][0x28] ;  /* 0x00000a00ff017b82 */ /* 0x000ff00000000800 */
[----:B------:R-:W0:Y:S01]  /*0010*/  LDC.64 R46, c[0x0][0x228] ;  /* 0x00008a00ff2e7b82 */ /* 0x000e220000000a00 */
[----:B------:R-:W1:Y:S01]  /*0020*/  S2R R5, SR_CTAID.X ;  /* 0x0000000000057919 */ /* 0x000e620000002500 */
[----:B------:R-:W-:Y:S01]  /*0030*/  UMOV UR4, 0x400 ;  /* 0x0000040000047882 */ /* 0x000fe20000000000 */
[----:B------:R-:W-:-:S05]  /*0040*/  ULDC.64 UR6, c[0x0][0x208] ;  /* 0x0000820000067ab9 */ /* 0x000fca0000000a00 */
[----:B------:R-:W2:Y:S08]  /*0050*/  LDC R184, c[0x0][0x230] ;  /* 0x00008c00ffb87b82 */ /* 0x000eb00000000800 */
[----:B------:R-:W3:Y:S01]  /*0060*/  S2UR UR5, SR_CgaCtaId ;  /* 0x00000000000579c3 */ /* 0x000ee20000008800 */
[----:B0-----:R-:W-:-:S05]  /*0070*/  VIADD R0, R47, 0x7f ;  /* 0x0000007f2f007836 */ /* 0x001fca0000000000 */
[----:B------:R-:W-:Y:S01]  /*0080*/  SHF.R.S32.HI R3, RZ, 0x1f, R0 ;  /* 0x0000001fff037819 */ /* 0x000fe20000011400 */
[----:B--2---:R-:W-:-:S03]  /*0090*/  VIADD R184, R184, 0x3f ;  /* 0x0000003fb8b87836 */ /* 0x004fc60000000000 */
[----:B------:R-:W-:Y:S02]  /*00a0*/  LEA.HI R3, R3, R0, RZ, 0x7 ;  /* 0x0000000003037211 */ /* 0x000fe400078f38ff */
[----:B-1----:R-:W-:Y:S02]  /*00b0*/  IABS R8, R5 ;  /* 0x0000000500087213 */ /* 0x002fe40000000000 */
[----:B------:R-:W-:Y:S01]  /*00c0*/  SHF.R.S32.HI R3, RZ, 0x7, R3 ;  /* 0x00000007ff037819 */ /* 0x000fe20000011403 */
[----:B---3--:R-:W-:-:S04]  /*00d0*/  ULEA UR4, UR5, UR4, 0x18 ;  /* 0x0000000405047291 */ /* 0x008fc8000f8ec03f */
[----:B------:R-:W-:Y:S01]  /*00e0*/  IMAD.SHL.U32 R4, R3, 0x8, RZ ;  /* 0x0000000803047824 */ /* 0x000fe200078e00ff */
[----:B------:R-:W-:-:S04]  /*00f0*/  ULDC UR5, c[0x0][0x230] ;  /* 0x00008c0000057ab9 */ /* 0x000fc80000000800 */
[-C--:B------:R-:W-:Y:S02]  /*0100*/  IABS R7, R4.reuse ;  /* 0x0000000400077213 */ /* 0x080fe40000000000 */
[----:B------:R-:W-:Y:S02]  /*0110*/  IABS R10, R4 ;  /* 0x00000004000a7213 */ /* 0x000fe40000000000 */
[----:B------:R-:W0:Y:S08]  /*0120*/  I2F.RP R0, R7 ;  /* 0x0000000700007306 */ /* 0x000e300000209400 */
[----:B0-----:R-:W0:Y:S02]  /*0130*/  MUFU.RCP R0, R0 ;  /* 0x0000000000007308 */ /* 0x001e240000001000 */
[----:B0-----:R-:W-:-:S02]  /*0140*/  VIADD R2, R0, 0xffffffe ;  /* 0x0ffffffe00027836 */ /* 0x001fc40000000000 */
[----:B------:R-:W-:-:S04]  /*0150*/  IMAD.MOV R0, RZ, RZ, -R10 ;  /* 0x000000ffff007224 */ /* 0x000fc800078e0a0a */
[----:B------:R0:W1:Y:S02]  /*0160*/  F2I.FTZ.U32.TRUNC.NTZ R3, R2 ;  /* 0x0000000200037305 */ /* 0x000064000021f000 */
[----:B0-----:R-:W-:Y:S02]  /*0170*/  IMAD.MOV.U32 R2, RZ, RZ, RZ ;  /* 0x000000ffff027224 */ /* 0x001fe400078e00ff */
[----:B-1----:R-:W-:-:S04]  /*0180*/  IMAD.MOV R6, RZ, RZ, -R3 ;  /* 0x000000ffff067224 */ /* 0x002fc800078e0a03 */
[----:B------:R-:W-:Y:S02]  /*0190*/  IMAD R9, R6, R7, RZ ;  /* 0x0000000706097224 */ /* 0x000fe400078e02ff */
[----:B------:R-:W-:Y:S02]  /*01a0*/  IMAD.MOV.U32 R6, RZ, RZ, R8 ;  /* 0x000000ffff067224 */ /* 0x000fe400078e0008 */
[----:B------:R-:W-:-:S06]  /*01b0*/  IMAD.HI.U32 R3, R3, R9, R2 ;  /* 0x0000000903037227 */ /* 0x000fcc00078e0002 */
[----:B------:R-:W-:-:S04]  /*01c0*/  IMAD.HI.U32 R3, R3, R6, RZ ;  /* 0x0000000603037227 */ /* 0x000fc800078e00ff */
[----:B------:R-:W-:-:S05]  /*01d0*/  IMAD R0, R3, R0, R6 ;  /* 0x0000000003007224 */ /* 0x000fca00078e0206 */
[----:B------:R-:W-:-:S13]  /*01e0*/  ISETP.GT.U32.AND P1, PT, R7, R0, PT ;  /* 0x000000000700720c */ /* 0x000fda0003f24070 */
[----:B------:R-:W-:Y:S02]  /*01f0*/  @!P1 IMAD.IADD R0, R0, 0x1, -R7 ;  /* 0x0000000100009824 */ /* 0x000fe400078e0a07 */
[----:B------:R-:W-:Y:S01]  /*0200*/  @!P1 VIADD R3, R3, 0x1 ;  /* 0x0000000103039836 */ /* 0x000fe20000000000 */
[----:B------:R-:W-:Y:S02]  /*0210*/  ISETP.NE.AND P1, PT, R4, RZ, PT ;  /* 0x000000ff0400720c */ /* 0x000fe40003f25270 */
[----:B------:R-:W-:Y:S02]  /*0220*/  ISETP.GE.U32.AND P0, PT, R0, R7, PT ;  /* 0x000000070000720c */ /* 0x000fe40003f06070 */
[----:B------:R-:W-:-:S04]  /*0230*/  LOP3.LUT R0, R5, R4, RZ, 0x3c, !PT ;  /* 0x0000000405007212 */ /* 0x000fc800078e3cff */
[----:B------:R-:W-:Y:S01]  /*0240*/  ISETP.GE.AND P2, PT, R0, RZ, PT ;  /* 0x000000ff0000720c */ /* 0x000fe20003f46270 */
[----:B------:R-:W-:-:S06]  /*0250*/  VIADD R0, R46, 0xf ;  /* 0x0000000f2e007836 */ /* 0x000fcc0000000000 */
[----:B------:R-:W-:-:S04]  /*0260*/  @P0 VIADD R3, R3, 0x1 ;  /* 0x0000000103030836 */ /* 0x000fc80000000000 */
[----:B------:R-:W-:Y:S01]  /*0270*/  IMAD.MOV.U32 R2, RZ, RZ, R3 ;  /* 0x000000ffff027224 */ /* 0x000fe200078e0003 */
[----:B------:R-:W-:-:S03]  /*0280*/  SHF.R.S32.HI R3, RZ, 0x1f, R0 ;  /* 0x0000001fff037819 */ /* 0x000fc60000011400 */
[----:B------:R-:W-:Y:S01]  /*0290*/  @!P2 IMAD.MOV R2, RZ, RZ, -R2 ;  /* 0x000000ffff02a224 */ /* 0x000fe200078e0a02 */
[----:B------:R-:W-:Y:S02]  /*02a0*/  @!P1 LOP3.LUT R2, RZ, R4, RZ, 0x33, !PT ;  /* 0x00000004ff029212 */ /* 0x000fe400078e33ff */
[----:B------:R-:W-:-:S03]  /*02b0*/  LEA.HI R3, R3, R0, RZ, 0x4 ;  /* 0x0000000003037211 */ /* 0x000fc600078f20ff */
[----:B------:R-:W-:Y:S02]  /*02c0*/  IMAD.SHL.U32 R6, R2, 0x8, RZ ;  /* 0x0000000802067824 */ /* 0x000fe400078e00ff */
[----:B------:R-:W-:-:S03]  /*02d0*/  IMAD.MOV R2, RZ, RZ, -R2 ;  /* 0x000000ffff027224 */ /* 0x000fc600078e0a02 */
[----:B------:R-:W-:Y:S01]  /*02e0*/  LEA.HI.SX32 R3, R3, -R6, 0x1c ;  /* 0x8000000603037211 */ /* 0x000fe200078fe2ff */
[----:B------:R-:W-:-:S03]  /*02f0*/  IMAD R11, R4, R2, R5 ;  /* 0x00000002040b7224 */ /* 0x000fc600078e0205 */
[----:B------:R-:W-:-:S04]  /*0300*/  VIMNMX R8, R3, 0x8, PT ;  /* 0x0000000803087848 */ /* 0x000fc80003fe0100 */
[-C--:B------:R-:W-:Y:S02]  /*0310*/  IABS R7, R8.reuse ;  /* 0x0000000800077213 */ /* 0x080fe40000000000 */
[----:B------:R-:W-:Y:S02]  /*0320*/  IABS R4, R8 ;  /* 0x0000000800047213 */ /* 0x000fe40000000000 */
[----:B------:R-:W0:Y:S08]  /*0330*/  I2F.RP R0, R7 ;  /* 0x0000000700007306 */ /* 0x000e300000209400 */
[----:B0-----:R-:W0:Y:S02]  /*0340*/  MUFU.RCP R0, R0 ;  /* 0x0000000000007308 */ /* 0x001e240000001000 */
[----:B0-----:R-:W-:-:S02]  /*0350*/  VIADD R3, R0, 0xffffffe ;  /* 0x0ffffffe00037836 */ /* 0x001fc40000000000 */
[----:B------:R-:W-:-:S04]  /*0360*/  IMAD.MOV R0, RZ, RZ, -R4 ;  /* 0x000000ffff007224 */ /* 0x000fc800078e0a04 */
[----:B------:R-:W0:Y:S02]  /*0370*/  F2I.FTZ.U32.TRUNC.NTZ R3, R3 ;  /* 0x0000000300037305 */ /* 0x000e24000021f000 */
[----:B0-----:R-:W-:-:S04]  /*0380*/  IMAD.MOV R9, RZ, RZ, -R3 ;  /* 0x000000ffff097224 */ /* 0x001fc800078e0a03 */
[----:B------:R-:W-:Y:S01]  /*0390*/  IMAD.MOV.U32 R2, RZ, RZ, R9 ;  /* 0x000000ffff027224 */ /* 0x000fe200078e0009 */
[----:B------:R-:W-:-:S03]  /*03a0*/  IABS R9, R11 ;  /* 0x0000000b00097213 */ /* 0x000fc60000000000 */
[----:B------:R-:W-:Y:S02]  /*03b0*/  IMAD R5, R2, R7, RZ ;  /* 0x0000000702057224 */ /* 0x000fe400078e02ff */
[----:B------:R-:W-:-:S04]  /*03c0*/  IMAD.MOV.U32 R2, RZ, RZ, RZ ;  /* 0x000000ffff027224 */ /* 0x000fc800078e00ff */
[----:B------:R-:W-:Y:S01]  /*03d0*/  IMAD.HI.U32 R2, R3, R5, R2 ;  /* 0x0000000503027227 */ /* 0x000fe200078e0002 */
[----:B------:R-:W-:-:S04]  /*03e0*/  LOP3.LUT R3, R11, R8, RZ, 0x3c, !PT ;  /* 0x000000080b037212 */ /* 0x000fc800078e3cff */
[----:B------:R-:W-:Y:S01]  /*03f0*/  ISETP.GE.AND P2, PT, R3, RZ, PT ;  /* 0x000000ff0300720c */ /* 0x000fe20003f46270 */
[----:B------:R-:W-:-:S04]  /*0400*/  IMAD.HI.U32 R2, R2, R9, RZ ;  /* 0x0000000902027227 */ /* 0x000fc800078e00ff */
[----:B------:R-:W-:-:S05]  /*0410*/  IMAD R0, R2, R0, R9 ;  /* 0x0000000002007224 */ /* 0x000fca00078e0209 */
[----:B------:R-:W-:-:S13]  /*0420*/  ISETP.GT.U32.AND P1, PT, R7, R0, PT ;  /* 0x000000000700720c */ /* 0x000fda0003f24070 */
[----:B------:R-:W-:Y:S02]  /*0430*/  @!P1 IMAD.IADD R0, R0, 0x1, -R7 ;  /* 0x0000000100009824 */ /* 0x000fe400078e0a07 */
[----:B------:R-:W-:Y:S01]  /*0440*/  @!P1 VIADD R2, R2, 0x1 ;  /* 0x0000000102029836 */ /* 0x000fe20000000000 */
[----:B------:R-:W-:Y:S02]  /*0450*/  ISETP.NE.AND P1, PT, R8, RZ, PT ;  /* 0x000000ff0800720c */ /* 0x000fe40003f25270 */
[----:B------:R-:W-:Y:S02]  /*0460*/  ISETP.GE.U32.AND P0, PT, R0, R7, PT ;  /* 0x000000070000720c */ /* 0x000fe40003f06070 */
[----:B------:R-:W0:Y:S11]  /*0470*/  S2R R0, SR_TID.X ;  /* 0x0000000000007919 */ /* 0x000e360000002100 */
[----:B------:R-:W-:Y:S01]  /*0480*/  @P0 VIADD R2, R2, 0x1 ;  /* 0x0000000102020836 */ /* 0x000fe20000000000 */
[----:B------:R-:W-:-:S03]  /*0490*/  ISETP.GT.AND P0, PT, R184, 0x3f, PT ;  /* 0x0000003fb800780c */ /* 0x000fc60003f04270 */
[----:B------:R-:W-:Y:S01]  /*04a0*/  @!P2 IMAD.MOV R2, RZ, RZ, -R2 ;  /* 0x000000ffff02a224 */ /* 0x000fe200078e0a02 */
[----:B------:R-:W-:-:S05]  /*04b0*/  @!P1 LOP3.LUT R2, RZ, R8, RZ, 0x33, !PT ;  /* 0x00000008ff029212 */ /* 0x000fca00078e33ff */
[----:B------:R-:W-:Y:S02]  /*04c0*/  IMAD.MOV R3, RZ, RZ, -R2 ;  /* 0x000000ffff037224 */ /* 0x000fe400078e0a02 */
[----:B------:R-:W-:Y:S02]  /*04d0*/  IMAD.SHL.U32 R170, R2, 0x80, RZ ;  /* 0x0000008002aa7824 */ /* 0x000fe400078e00ff */
[----:B------:R-:W-:-:S04]  /*04e0*/  IMAD R3, R8, R3, R11 ;  /* 0x0000000308037224 */ /* 0x000fc800078e020b */
[----:B------:R-:W-:Y:S01]  /*04f0*/  IMAD.IADD R3, R6, 0x1, R3 ;  /* 0x0000000106037824 */ /* 0x000fe200078e0203 */
[----:B0-----:R-:W-:Y:S02]  /*0500*/  SHF.R.U32.HI R182, RZ, 0x4, R0 ;  /* 0x00000004ffb67819 */ /* 0x001fe40000011600 */
[----:B------:R-:W-:Y:S02]  /*0510*/  LOP3.LUT R4, R0, 0xf, RZ, 0xc0, !PT ;  /* 0x0000000f00047812 */ /* 0x000fe400078ec0ff */
[----:B------:R-:W-:Y:S02]  /*0520*/  SGXT.U32 R182, R182, 0x3 ;  /* 0x00000003b6b6781a */ /* 0x000fe40000000000 */
[----:B------:R-:W-:Y:S01]  /*0530*/  LEA.HI R183, R0, 0x38, RZ, 0x1c ;  /* 0x0000003800b77811 */ /* 0x000fe200078fe0ff */
[----:B------:R-:W-:Y:S01]  /*0540*/  IMAD R171, R3, 0x10, R4 ;  /* 0x0000001003ab7824 */ /* 0x000fe200078e0204 */
[C---:B------:R-:W-:Y:S02]  /*0550*/  LOP3.LUT R176, R182.reuse, 0x8, RZ, 0xfc, !PT ;  /* 0x00000008b6b07812 */ /* 0x040fe400078efcff */
[----:B------:R-:W-:-:S02]  /*0560*/  LOP3.LUT R175, R182, 0x10, RZ, 0xfc, !PT ;  /* 0x00000010b6af7812 */ /* 0x000fc400078efcff */
[C---:B------:R-:W-:Y:S02]  /*0570*/  LOP3.LUT R174, R182.reuse, 0x18, RZ, 0xfc, !PT ;  /* 0x00000018b6ae7812 */ /* 0x040fe400078efcff */
[C---:B------:R-:W-:Y:S02]  /*0580*/  LOP3.LUT R173, R182.reuse, 0x20, RZ, 0xfc, !PT ;  /* 0x00000020b6ad7812 */ /* 0x040fe400078efcff */
[C---:B------:R-:W-:Y:S02]  /*0590*/  LOP3.LUT R172, R182.reuse, 0x28, RZ, 0xfc, !PT ;  /* 0x00000028b6ac7812 */ /* 0x040fe400078efcff */
[----:B------:R-:W-:Y:S01]  /*05a0*/  LOP3.LUT R181, R182, 0x30, RZ, 0xfc, !PT ;  /* 0x00000030b6b57812 */ /* 0x000fe200078efcff */
[----:B------:R-:W-:Y:S06]  /*05b0*/  @P0 BRA `(.L_x_0) ;  /* 0x00000000001c0947 */ /* 0x000fec0003800000 */
[----:B------:R-:W-:Y:S01]  /*05c0*/  IMAD.SHL.U32 R0, R0, 0x20, RZ ;  /* 0x0000002000007824 */ /* 0x000fe200078e00ff */
[----:B------:R-:W-:Y:S02]  /*05d0*/  CS2R R76, SRZ ;  /* 0x00000000004c7805 */ /* 0x000fe4000001ff00 */
[----:B------:R-:W-:Y:S02]  /*05e0*/  CS2R R4, SRZ ;  /* 0x0000000000047805 */ /* 0x000fe4000001ff00 */
[----:B------:R-:W-:Y:S02]  /*05f0*/  CS2R R78, SRZ ;  /* 0x00000000004e7805 */ /* 0x000fe4000001ff00 */
[----:B------:R-:W-:Y:S02]  /*0600*/  CS2R R2, SRZ ;  /* 0x0000000000027805 */ /* 0x000fe4000001ff00 */
[----:B------:R-:W-:Y:S01]  /*0610*/  LOP3.LUT R0, R0, 0x60, RZ, 0xc0, !PT ;  /* 0x0000006000007812 */ /* 0x000fe200078ec0ff */
[----:B------:R-:W-:Y:S06]  /*0620*/  BRA `(.L_x_1) ;  /* 0x0000006000e07947 */ /* 0x000fec0003800000 */
.L_x_0:
[----:B------:R-:W-:Y:S01]  /*0630*/  IABS R2, R47 ;  /* 0x0000002f00027213 */ /* 0x000fe20000000000 */
[----:B------:R-:W-:Y:S01]  /*0640*/  ULDC UR8, c[0x0][0x234] ;  /* 0x00008d0000087ab9 */ /* 0x000fe20000000800 */
[----:B------:R-:W-:Y:S01]  /*0650*/  SHF.R.U32.HI R3, RZ, 0x6, R0 ;  /* 0x00000006ff037819 */ /* 0x000fe20000011600 */
[----:B------:R-:W-:Y:S01]  /*0660*/  ULDC.64 UR10, c[0x0][0x210] ;  /* 0x00008400000a7ab9 */ /* 0x000fe20000000a00 */
[----:B------:R-:W0:Y:S01]  /*0670*/  I2F.RP R5, R2 ;  /* 0x0000000200057306 */ /* 0x000e220000209400 */
[----:B------:R-:W-:Y:S01]  /*0680*/  IABS R99, R46 ;  /* 0x0000002e00637213 */ /* 0x000fe20000000000 */
[----:B------:R-:W1:Y:S01]  /*0690*/  LDC R177, c[0x0][0x238] ;  /* 0x00008e00ffb17b82 */ /* 0x000e620000000800 */
[----:B------:R-:W-:-:S04]  /*06a0*/  SGXT.U32 R3, R3, 0x1 ;  /* 0x000000010303781a */ /* 0x000fc80000000000 */
[----:B------:R-:W-:-:S04]  /*06b0*/  LOP3.LUT R3, R170, R3, RZ, 0xfc, !PT ;  /* 0x00000003aa037212 */ /* 0x000fc800078efcff */
[C---:B------:R-:W-:Y:S02]  /*06c0*/  LOP3.LUT R4, R3.reuse, 0x7e, RZ, 0xfc, !PT ;  /* 0x0000007e03047812 */ /* 0x040fe400078efcff */
[C---:B------:R-:W-:Y:S01]  /*06d0*/  LOP3.LUT R6, R3.reuse, 0x7c, RZ, 0xfc, !PT ;  /* 0x0000007c03067812 */ /* 0x040fe200078efcff */
[----:B0-----:R-:W0:Y:S01]  /*06e0*/  MUFU.RCP R5, R5 ;  /* 0x0000000500057308 */ /* 0x001e220000001000 */
[----:B------:R-:W-:Y:S02]  /*06f0*/  LOP3.LUT R12, R3, 0x7a, RZ, 0xfc, !PT ;  /* 0x0000007a030c7812 */ /* 0x000fe400078efcff */
[----:B------:R-:W-:Y:S02]  /*0700*/  IABS R11, R6 ;  /* 0x00000006000b7213 */ /* 0x000fe40000000000 */
[----:B------:R-:W-:Y:S02]  /*0710*/  ISETP.GE.AND P4, PT, R4, RZ, PT ;  /* 0x000000ff0400720c */ /* 0x000fe40003f86270 */
[----:B------:R-:W-:-:S02]  /*0720*/  IABS R13, R12 ;  /* 0x0000000c000d7213 */ /* 0x000fc40000000000 */
[----:B------:R-:W-:Y:S02]  /*0730*/  LOP3.LUT R16, R3, 0x76, RZ, 0xfc, !PT ;  /* 0x0000007603107812 */ /* 0x000fe400078efcff */
[----:B------:R-:W-:Y:S01]  /*0740*/  ISETP.GE.AND P2, PT, R6, RZ, PT ;  /* 0x000000ff0600720c */ /* 0x000fe20003f46270 */
[-C--:B-1----:R-:W-:Y:S01]  /*0750*/  IMAD R183, R183, R177.reuse, RZ ;  /* 0x000000b1b7b77224 */ /* 0x082fe200078e02ff */
[C---:B------:R-:W-:Y:S01]  /*0760*/  LOP3.LUT R14, R3.reuse, 0x78, RZ, 0xfc, !PT ;  /* 0x00000078030e7812 */ /* 0x040fe200078efcff */
[-C--:B------:R-:W-:Y:S01]  /*0770*/  IMAD R182, R182, R177.reuse, RZ ;  /* 0x000000b1b6b67224 */ /* 0x080fe200078e02ff */
[----:B------:R-:W-:Y:S01]  /*0780*/  LOP3.LUT R18, R3, 0x74, RZ, 0xfc, !PT ;  /* 0x0000007403127812 */ /* 0x000fe200078efcff */
[-C--:B------:R-:W-:Y:S01]  /*0790*/  IMAD R181, R181, R177.reuse, RZ ;  /* 0x000000b1b5b57224 */ /* 0x080fe200078e02ff */
[----:B------:R-:W-:Y:S01]  /*07a0*/  IABS R15, R14 ;  /* 0x0000000e000f7213 */ /* 0x000fe20000000000 */
[----:B0-----:R-:W-:Y:S01]  /*07b0*/  VIADD R8, R5, 0xffffffe ;  /* 0x0ffffffe05087836 */ /* 0x001fe20000000000 */
[----:B------:R-:W-:Y:S01]  /*07c0*/  IABS R5, R4 ;  /* 0x0000000400057213 */ /* 0x000fe20000000000 */
[-C--:B------:R-:W-:Y:S01]  /*07d0*/  IMAD R172, R172, R177.reuse, RZ ;  /* 0x000000b1acac7224 */ /* 0x080fe200078e02ff */
[C---:B------:R-:W-:Y:S01]  /*07e0*/  LOP3.LUT R19, R3.reuse, 0x72, RZ, 0xfc, !PT ;  /* 0x0000007203137812 */ /* 0x040fe200078efcff */
[----:B------:R0:W1:Y:S01]  /*07f0*/  F2I.FTZ.U32.TRUNC.NTZ R9, R8 ;  /* 0x0000000800097305 */ /* 0x000062000021f000 */
[----:B------:R-:W-:Y:S01]  /*0800*/  LOP3.LUT R20, R3, 0x70, RZ, 0xfc, !PT ;  /* 0x0000007003147812 */ /* 0x000fe200078efcff */
[-C--:B------:R-:W-:Y:S01]  /*0810*/  IMAD R173, R173, R177.reuse, RZ ;  /* 0x000000b1adad7224 */ /* 0x080fe200078e02ff */
[----:B------:R-:W-:Y:S01]  /*0820*/  ISETP.GE.AND P5, PT, R12, RZ, PT ;  /* 0x000000ff0c00720c */ /* 0x000fe20003fa6270 */
[-C--:B------:R-:W-:Y:S01]  /*0830*/  IMAD R174, R174, R177.reuse, RZ ;  /* 0x000000b1aeae7224 */ /* 0x080fe200078e02ff */
[----:B------:R-:W-:Y:S01]  /*0840*/  IABS R17, R20 ;  /* 0x0000001400117213 */ /* 0x000fe20000000000 */
[-C--:B------:R-:W-:Y:S01]  /*0850*/  IMAD R175, R175, R177.reuse, RZ ;  /* 0x000000b1afaf7224 */ /* 0x080fe200078e02ff */
[C---:B------:R-:W-:Y:S01]  /*0860*/  LOP3.LUT R24, R3.reuse, 0x66, RZ, 0xfc, !PT ;  /* 0x0000006603187812 */ /* 0x040fe200078efcff */
[----:B------:R-:W-:Y:S01]  /*0870*/  IMAD R176, R176, R177, RZ ;  /* 0x000000b1b0b07224 */ /* 0x000fe200078e02ff */
[----:B------:R-:W-:Y:S01]  /*0880*/  LOP3.LUT R22, R3, 0x68, RZ, 0xfc, !PT ;  /* 0x0000006803167812 */ /* 0x000fe200078efcff */
[----:B0-----:R-:W-:Y:S01]  /*0890*/  IMAD.MOV.U32 R8, RZ, RZ, RZ ;  /* 0x000000ffff087224 */ /* 0x001fe200078e00ff */
[----:B------:R-:W-:Y:S01]  /*08a0*/  IABS R23, R24 ;  /* 0x0000001800177213 */ /* 0x000fe20000000000 */
[----:B------:R-:W-:Y:S01]  /*08b0*/  IMAD.SHL.U32 R177, R177, 0x40, RZ ;  /* 0x00000040b1b17824 */ /* 0x000fe200078e00ff */
[----:B------:R-:W-:Y:S01]  /*08c0*/  IABS R21, R22 ;  /* 0x0000001600157213 */ /* 0x000fe20000000000 */
[----:B-1----:R-:W-:Y:S01]  /*08d0*/  IMAD.MOV R7, RZ, RZ, -R9 ;  /* 0x000000ffff077224 */ /* 0x002fe200078e0a09 */
[----:B------:R-:W-:-:S02]  /*08e0*/  LOP3.LUT R26, R3, 0x64, RZ, 0xfc, !PT ;  /* 0x00000064031a7812 */ /* 0x000fc400078efcff */
[----:B------:R-:W-:Y:S01]  /*08f0*/  LOP3.LUT R28, R3, 0x5c, RZ, 0xfc, !PT ;  /* 0x0000005c031c7812 */ /* 0x000fe200078efcff */
[----:B------:R-:W-:Y:S01]  /*0900*/  IMAD R7, R7, R2, RZ ;  /* 0x0000000207077224 */ /* 0x000fe200078e02ff */
[C---:B------:R-:W-:Y:S02]  /*0910*/  LOP3.LUT R30, R3.reuse, 0x56, RZ, 0xfc, !PT ;  /* 0x00000056031e7812 */ /* 0x040fe400078efcff */
[----:B------:R-:W-:Y:S01]  /*0920*/  LOP3.LUT R32, R3, 0x52, RZ, 0xfc, !PT ;  /* 0x0000005203207812 */ /* 0x000fe200078efcff */
[----:B------:R-:W-:Y:S01]  /*0930*/  IMAD.HI.U32 R8, R9, R7, R8 ;  /* 0x0000000709087227 */ /* 0x000fe200078e0008 */
[----:B------:R-:W-:Y:S02]  /*0940*/  IABS R29, R30 ;  /* 0x0000001e001d7213 */ /* 0x000fe40000000000 */
[----:B------:R-:W-:Y:S01]  /*0950*/  IABS R31, R32 ;  /* 0x00000020001f7213 */ /* 0x000fe20000000000 */
[----:B------:R-:W-:Y:S01]  /*0960*/  IMAD.MOV.U32 R9, RZ, RZ, R5 ;  /* 0x000000ffff097224 */ /* 0x000fe200078e0005 */
[C---:B------:R-:W-:Y:S01]  /*0970*/  LOP3.LUT R34, R3.reuse, 0x50, RZ, 0xfc, !PT ;  /* 0x0000005003227812 */ /* 0x040fe200078efcff */
[----:B------:R-:W-:Y:S01]  /*0980*/  IMAD.HI.U32 R7, R8, R11, RZ ;  /* 0x0000000b08077227 */ /* 0x000fe200078e00ff */
[----:B------:R-:W-:-:S02]  /*0990*/  LOP3.LUT R36, R3, 0x4e, RZ, 0xfc, !PT ;  /* 0x0000004e03247812 */ /* 0x000fc400078efcff */
[----:B------:R-:W-:Y:S01]  /*09a0*/  IABS R33, R34 ;  /* 0x0000002200217213 */ /* 0x000fe20000000000 */
[----:B------:R-:W-:Y:S01]  /*09b0*/  IMAD.HI.U32 R5, R8, R9, RZ ;  /* 0x0000000908057227 */ /* 0x000fe200078e00ff */
[----:B------:R-:W-:Y:S02]  /*09c0*/  IABS R35, R36 ;  /* 0x0000002400237213 */ /* 0x000fe40000000000 */
[C---:B------:R-:W-:Y:S01]  /*09d0*/  LOP3.LUT R38, R3.reuse, 0x4a, RZ, 0xfc, !PT ;  /* 0x0000004a03267812 */ /* 0x040fe200078efcff */
[----:B------:R-:W-:Y:S01]  /*09e0*/  IMAD.MOV R5, RZ, RZ, -R5 ;  /* 0x000000ffff057224 */ /* 0x000fe200078e0a05 */
[C---:B------:R-:W-:Y:S01]  /*09f0*/  LOP3.LUT R39, R3.reuse, 0x48, RZ, 0xfc, !PT ;  /* 0x0000004803277812 */ /* 0x040fe200078efcff */
[----:B------:R-:W-:Y:S01]  /*0a00*/  IMAD.MOV R10, RZ, RZ, -R7 ;  /* 0x000000ffff0a7224 */ /* 0x000fe200078e0a07 */
[C---:B------:R-:W-:Y:S01]  /*0a10*/  LOP3.LUT R40, R3.reuse, 0x3e, RZ, 0xfc, !PT ;  /* 0x0000003e03287812 */ /* 0x040fe200078efcff */
[----:B------:R-:W-:Y:S01]  /*0a20*/  IMAD R4, R2, R5, R9 ;  /* 0x0000000502047224 */ /* 0x000fe200078e0209 */
[----:B------:R-:W-:Y:S01]  /*0a30*/  IABS R37, R39 ;  /* 0x0000002700257213 */ /* 0x000fe20000000000 */
[----:B------:R-:W-:Y:S01]  /*0a40*/  IMAD.HI.U32 R7, R8, R13, RZ ;  /* 0x0000000d08077227 */ /* 0x000fe200078e00ff */
[----:B------:R-:W-:-:S02]  /*0a50*/  LOP3.LUT R42, R3, 0x3c, RZ, 0xfc, !PT ;  /* 0x0000003c032a7812 */ /* 0x000fc400078efcff */
[C---:B------:R-:W-:Y:S01]  /*0a60*/  ISETP.GT.U32.AND P0, PT, R2.reuse, R4, PT ;  /* 0x000000040200720c */ /* 0x040fe20003f04070 */
[----:B------:R-:W-:Y:S01]  /*0a70*/  IMAD.MOV R7, RZ, RZ, -R7 ;  /* 0x000000ffff077224 */ /* 0x000fe200078e0a07 */
[----:B------:R-:W-:Y:S01]  /*0a80*/  IABS R43, R42 ;  /* 0x0000002a002b7213 */ /* 0x000fe20000000000 */
[C---:B------:R-:W-:Y:S01]  /*0a90*/  IMAD R5, R2.reuse, R10, R11 ;  /* 0x0000000a02057224 */ /* 0x040fe200078e020b */
[----:B------:R-:W-:Y:S01]  /*0aa0*/  IABS R11, R16 ;  /* 0x00000010000b7213 */ /* 0x000fe20000000000 */
[----:B------:R-:W-:Y:S01]  /*0ab0*/  IMAD R7, R2, R7, R13 ;  /* 0x0000000702077224 */ /* 0x000fe200078e020d */
[----:B------:R-:W-:Y:S01]  /*0ac0*/  IABS R13, R18 ;  /* 0x00000012000d7213 */ /* 0x000fe20000000000 */
[----:B------:R-:W-:Y:S01]  /*0ad0*/  IMAD.HI.U32 R9, R8, R15, RZ ;  /* 0x0000000f08097227 */ /* 0x000fe200078e00ff */
[----:B------:R-:W-:Y:S02]  /*0ae0*/  ISETP.GT.U32.AND P1, PT, R2, R5, PT ;  /* 0x000000050200720c */ /* 0x000fe40003f24070 */
[C---:B------:R-:W-:Y:S01]  /*0af0*/  LOP3.LUT R44, R3.reuse, 0x3a, RZ, 0xfc, !PT ;  /* 0x0000003a032c7812 */ /* 0x040fe200078efcff */
[----:B------:R-:W-:Y:S01]  /*0b00*/  IMAD.HI.U32 R6, R8, R11, RZ ;  /* 0x0000000b08067227 */ /* 0x000fe200078e00ff */
[----:B------:R-:W-:-:S02]  /*0b10*/  LOP3.LUT R45, R3, 0x38, RZ, 0xfc, !PT ;  /* 0x00000038032d7812 */ /* 0x000fc400078efcff */
[C---:B------:R-:W-:Y:S01]  /*0b20*/  LOP3.LUT R50, R3.reuse, 0x2e, RZ, 0xfc, !PT ;  /* 0x0000002e03327812 */ /* 0x040fe200078efcff */
[----:B------:R-:W-:Y:S01]  /*0b30*/  @!P0 IMAD.IADD R4, R4, 0x1, -R2 ;  /* 0x0000000104048824 */ /* 0x000fe200078e0a02 */
[C---:B------:R-:W-:Y:S01]  /*0b40*/  ISETP.GT.U32.AND P0, PT, R2.reuse, R7, PT ;  /* 0x000000070200720c */ /* 0x040fe20003f04070 */
[----:B------:R-:W-:Y:S01]  /*0b50*/  IMAD.MOV R6, RZ, RZ, -R6 ;  /* 0x000000ffff067224 */ /* 0x000fe200078e0a06 */
[----:B------:R-:W-:Y:S01]  /*0b60*/  IABS R55, R50 ;  /* 0x0000003200377213 */ /* 0x000fe20000000000 */
[----:B------:R-:W-:Y:S01]  /*0b70*/  IMAD.MOV R9, RZ, RZ, -R9 ;  /* 0x000000ffff097224 */ /* 0x000fe200078e0a09 */
[C---:B------:R-:W-:Y:S01]  /*0b80*/  ISETP.GT.U32.AND P6, PT, R2.reuse, R4, PT ;  /* 0x000000040200720c */ /* 0x040fe20003fc4070 */
[C---:B------:R-:W-:Y:S01]  /*0b90*/  IMAD R11, R2.reuse, R6, R11 ;  /* 0x00000006020b7224 */ /* 0x040fe200078e020b */
[C---:B------:R-:W-:Y:S01]  /*0ba0*/  LOP3.LUT R54, R3.reuse, 0x2a, RZ, 0xfc, !PT ;  /* 0x0000002a03367812 */ /* 0x040fe200078efcff */
[----:B------:R-:W-:Y:S01]  /*0bb0*/  IMAD R9, R2, R9, R15 ;  /* 0x0000000902097224 */ /* 0x000fe200078e020f */
[----:B------:R-:W-:Y:S01]  /*0bc0*/  IABS R15, R19 ;  /* 0x00000013000f7213 */ /* 0x000fe20000000000 */
[----:B------:R-:W-:Y:S01]  /*0bd0*/  IMAD.HI.U32 R6, R8, R13, RZ ;  /* 0x0000000d08067227 */ /* 0x000fe200078e00ff */
[----:B------:R-:W-:-:S02]  /*0be0*/  LOP3.LUT R52, R3, 0x2c, RZ, 0xfc, !PT ;  /* 0x0000002c03347812 */ /* 0x000fc400078efcff */
[C---:B------:R-:W-:Y:S01]  /*0bf0*/  ISETP.GT.U32.AND P3, PT, R2.reuse, R9, PT ;  /* 0x000000090200720c */ /* 0x040fe20003f64070 */
[--C-:B------:R-:W-:Y:S01]  /*0c00*/  @!P0 IMAD.IADD R7, R7, 0x1, -R2.reuse ;  /* 0x0000000107078824 */ /* 0x100fe200078e0a02 */
[----:B------:R-:W-:Y:S01]  /*0c10*/  ISETP.GT.U32.AND P0, PT, R2, R11, PT ;  /* 0x0000000b0200720c */ /* 0x000fe20003f04070 */
[----:B------:R-:W-:Y:S01]  /*0c20*/  IMAD.HI.U32 R10, R8, R15, RZ ;  /* 0x0000000f080a7227 */ /* 0x000fe200078e00ff */
[C---:B------:R-:W-:Y:S02]  /*0c30*/  LOP3.LUT R58, R3.reuse, 0x26, RZ, 0xfc, !PT ;  /* 0x00000026033a7812 */ /* 0x040fe400078efcff */
[----:B------:R-:W-:Y:S01]  /*0c40*/  LOP3.LUT R56, R3, 0x28, RZ, 0xfc, !PT ;  /* 0x0000002803387812 */ /* 0x000fe200078efcff */
[--C-:B------:R-:W-:Y:S01]  /*0c50*/  @!P6 IMAD.IADD R4, R4, 0x1, -R2.reuse ;  /* 0x000000010404e824 */ /* 0x100fe200078e0a02 */
[C---:B------:R-:W-:Y:S01]  /*0c60*/  ISETP.GT.U32.AND P6, PT, R2.reuse, R7, PT ;  /* 0x000000070200720c */ /* 0x040fe20003fc4070 */
[----:B------:R-:W-:Y:S01]  /*0c70*/  @!P1 IMAD.IADD R5, R5, 0x1, -R2 ;  /* 0x0000000105059824 */ /* 0x000fe200078e0a02 */
[----:B------:R-:W-:Y:S01]  /*0c80*/  IABS R59, R58 ;  /* 0x0000003a003b7213 */ /* 0x000fe20000000000 */
[----:B------:R-:W-:Y:S01]  /*0c90*/  IMAD.MOV R6, RZ, RZ, -R6 ;  /* 0x000000ffff067224 */ /* 0x000fe200078e0a06 */
[----:B------:R-:W-:Y:S01]  /*0ca0*/  IABS R57, R56 ;  /* 0x0000003800397213 */ /* 0x000fe20000000000 */
[----:B------:R-:W-:Y:S01]  /*0cb0*/  IMAD.MOV R12, RZ, RZ, -R10 ;  /* 0x000000ffff0c7224 */ /* 0x000fe200078e0a0a */
[C---:B------:R-:W-:Y:S01]  /*0cc0*/  ISETP.GT.U32.AND P1, PT, R2.reuse, R5, PT ;  /* 0x000000050200720c */ /* 0x040fe20003f24070 */
[----:B------:R-:W-:Y:S01]  /*0cd0*/  @!P0 IMAD.IADD R11, R11, 0x1, -R2 ;  /* 0x000000010b0b8824 */ /* 0x000fe200078e0a02 */
[C---:B------:R-:W-:Y:S01]  /*0ce0*/  LOP3.LUT R60, R3.reuse, 0x24, RZ, 0xfc, !PT ;  /* 0x00000024033c7812 */ /* 0x040fe200078efcff */
[----:B------:R-:W-:Y:S01]  /*0cf0*/  @!P4 IMAD.MOV R4, RZ, RZ, -R4 ;  /* 0x000000ffff04c224 */ /* 0x000fe200078e0a04 */
[----:B------:R-:W-:Y:S01]  /*0d00*/  LOP3.LUT R62, R3, 0x22, RZ, 0xfc, !PT ;  /* 0x00000022033e7812 */ /* 0x000fe200078efcff */
[C---:B------:R-:W-:Y:S01]  /*0d10*/  IMAD R10, R2.reuse, R6, R13 ;  /* 0x00000006020a7224 */ /* 0x040fe200078e020d */
[----:B------:R-:W-:Y:S01]  /*0d20*/  ISETP.GT.U32.AND P4, PT, R2, R11, PT ;  /* 0x0000000b0200720c */ /* 0x000fe20003f84070 */
[----:B------:R-:W-:Y:S01]  /*0d30*/  IMAD.HI.U32 R6, R8, R17, RZ ;  /* 0x0000001108067227 */ /* 0x000fe200078e00ff */
[----:B------:R-:W-:-:S02]  /*0d40*/  IABS R61, R60 ;  /* 0x0000003c003d7213 */ /* 0x000fc40000000000 */
[----:B------:R-:W-:Y:S01]  /*0d50*/  IABS R63, R62 ;  /* 0x0000003e003f7213 */ /* 0x000fe20000000000 */
[----:B------:R-:W-:Y:S01]  /*0d60*/  IMAD R13, R2, R12, R15 ;  /* 0x0000000c020d7224 */ /* 0x000fe200078e020f */
[----:B------:R-:W-:Y:S01]  /*0d70*/  LOP3.LUT R70, R3, 0x1e, RZ, 0xfc, !PT ;  /* 0x0000001e03467812 */ /* 0x000fe200078efcff */
[----:B------:R-:W-:Y:S01]  /*0d80*/  @!P3 IMAD.IADD R9, R9, 0x1, -R2 ;  /* 0x000000010909b824 */ /* 0x000fe200078e0a02 */
[----:B------:R-:W-:Y:S01]  /*0d90*/  ISETP.GE.AND P3, PT, R16, RZ, PT ;  /* 0x000000ff1000720c */ /* 0x000fe20003f66270 */
[----:B------:R-:W-:Y:S01]  /*0da0*/  IMAD.MOV R12, RZ, RZ, -R6 ;  /* 0x000000ffff0c7224 */ /* 0x000fe200078e0a06 */
[----:B------:R-:W-:Y:S01]  /*0db0*/  LOP3.LUT R16, R3, 0x6e, RZ, 0xfc, !PT ;  /* 0x0000006e03107812 */ /* 0x000fe200078efcff */
[--C-:B------:R-:W-:Y:S01]  /*0dc0*/  @!P1 IMAD.IADD R5, R5, 0x1, -R2.reuse ;  /* 0x0000000105059824 */ /* 0x100fe200078e0a02 */
[C---:B------:R-:W-:Y:S01]  /*0dd0*/  ISETP.GT.U32.AND P0, PT, R2.reuse, R9, PT ;  /* 0x000000090200720c */ /* 0x040fe20003f04070 */
[----:B------:R-:W-:Y:S01]  /*0de0*/  IMAD R12, R2, R12, R17 ;  /* 0x0000000c020c7224 */ /* 0x000fe200078e0211 */
[----:B------:R-:W-:Y:S01]  /*0df0*/  IABS R15, R16 ;  /* 0x00000010000f7213 */ /* 0x000fe20000000000 */
[--C-:B------:R-:W-:Y:S01]  /*0e00*/  @!P4 IMAD.IADD R11, R11, 0x1, -R2.reuse ;  /* 0x000000010b0bc824 */ /* 0x100fe200078e0a02 */
[----:B------:R-:W-:Y:S01]  /*0e10*/  ISETP.GE.AND P1, PT, R14, RZ, PT ;  /* 0x000000ff0e00720c */ /* 0x000fe20003f26270 */
[----:B------:R-:W-:Y:S01]  /*0e20*/  IMAD.MOV.U32 R6, RZ, RZ, R5 ;  /* 0x000000ffff067224 */ /* 0x000fe200078e0005 */
[C---:B------:R-:W-:Y:S01]  /*0e30*/  ISETP.GT.U32.AND P4, PT, R2.reuse, R12, PT ;  /* 0x0000000c0200720c */ /* 0x040fe20003f84070 */
[----:B------:R-:W-:Y:S01]  /*0e40*/  @!P6 IMAD.IADD R7, R7, 0x1, -R2 ;  /* 0x000000010707e824 */ /* 0x000fe200078e0a02 */
[----:B------:R-:W-:Y:S01]  /*0e50*/  ISETP.GT.U32.AND P6, PT, R2, R10, PT ;  /* 0x0000000a0200720c */ /* 0x000fe20003fc4070 */
[----:B------:R-:W-:Y:S01]  /*0e60*/  @!P2 IMAD.MOV R6, RZ, RZ, -R6 ;  /* 0x000000ffff06a224 */ /* 0x000fe200078e0a06 */
[----:B------:R-:W-:Y:S01]  /*0e70*/  ISETP.GE.AND P2, PT, R18, RZ, PT ;  /* 0x000000ff1200720c */ /* 0x000fe20003f46270 */
[----:B------:R-:W-:Y:S01]  /*0e80*/  IMAD.MOV.U32 R5, RZ, RZ, R7 ;  /* 0x000000ffff057224 */ /* 0x000fe200078e0007 */
[----:B------:R-:W-:Y:S01]  /*0e90*/  LOP3.LUT R18, R3, 0x6c, RZ, 0xfc, !PT ;  /* 0x0000006c03127812 */ /* 0x000fe200078efcff */
[--C-:B------:R-:W-:Y:S01]  /*0ea0*/  @!P0 IMAD.IADD R9, R9, 0x1, -R2.reuse ;  /* 0x0000000109098824 */ /* 0x100fe200078e0a02 */
[----:B------:R-:W-:Y:S01]  /*0eb0*/  ISETP.GE.AND P0, PT, R19, RZ, PT ;  /* 0x000000ff1300720c */ /* 0x000fe20003f06270 */
[----:B------:R-:W-:Y:S01]  /*0ec0*/  @!P5 IMAD.MOV R5, RZ, RZ, -R5 ;  /* 0x000000ffff05d224 */ /* 0x000fe200078e0a05 */
[----:B------:R-:W-:Y:S01]  /*0ed0*/  IABS R17, R18 ;  /* 0x0000001200117213 */ /* 0x000fe20000000000 */
[----:B------:R-:W-:Y:S01]  /*0ee0*/  IMAD.MOV.U32 R7, RZ, RZ, R9 ;  /* 0x000000ffff077224 */ /* 0x000fe200078e0009 */
[----:B------:R-:W-:Y:S01]  /*0ef0*/  ISETP.GT.U32.AND P5, PT, R2, R13, PT ;  /* 0x0000000d0200720c */ /* 0x000fe20003fa4070 */
[----:B------:R-:W-:Y:S01]  /*0f00*/  @!P4 IMAD.IADD R12, R12, 0x1, -R2 ;  /* 0x000000010c0cc824 */ /* 0x000fe200078e0a02 */
[----:B------:R-:W-:Y:S01]  /*0f10*/  IABS R67, R70 ;  /* 0x0000004600437213 */ /* 0x000fe20000000000 */
[----:B------:R-:W-:Y:S01]  /*0f20*/  IMAD.HI.U32 R9, R8, R15, RZ ;  /* 0x0000000f08097227 */ /* 0x000fe200078e00ff */
[----:B------:R-:W-:-:S02]  /*0f30*/  LOP3.LUT R68, R3, 0x20, RZ, 0xfc, !PT ;  /* 0x0000002003447812 */ /* 0x000fc400078efcff */
[----:B------:R-:W-:Y:S01]  /*0f40*/  ISETP.GT.U32.AND P4, PT, R2, R12, PT ;  /* 0x0000000c0200720c */ /* 0x000fe20003f84070 */
[----:B------:R-:W-:Y:S01]  /*0f50*/  IMAD.MOV R14, RZ, RZ, -R9 ;  /* 0x000000ffff0e7224 */ /* 0x000fe200078e0a09 */
[C---:B------:R-:W-:Y:S01]  /*0f60*/  LOP3.LUT R72, R3.reuse, 0x1c, RZ, 0xfc, !PT ;  /* 0x0000001c03487812 */ /* 0x040fe200078efcff */
[----:B------:R-:W-:Y:S01]  /*0f70*/  IMAD.HI.U32 R9, R8, R17, RZ ;  /* 0x0000001108097227 */ /* 0x000fe200078e00ff */
[C---:B------:R-:W-:Y:S02]  /*0f80*/  LOP3.LUT R76, R3.reuse, 0x18, RZ, 0xfc, !PT ;  /* 0x00000018034c7812 */ /* 0x040fe400078efcff */
[----:B------:R-:W-:Y:S01]  /*0f90*/  IABS R65, R68 ;  /* 0x0000004400417213 */ /* 0x000fe20000000000 */
[----:B------:R-:W-:Y:S01]  /*0fa0*/  IMAD.MOV R9, RZ, RZ, -R9 ;  /* 0x000000ffff097224 */ /* 0x000fe200078e0a09 */
[----:B------:R-:W-:Y:S01]  /*0fb0*/  IABS R69, R72 ;  /* 0x0000004800457213 */ /* 0x000fe20000000000 */
[----:B------:R-:W-:Y:S01]  /*0fc0*/  IMAD R15, R2, R14, R15 ;  /* 0x0000000e020f7224 */ /* 0x000fe200078e020f */
[----:B------:R-:W-:Y:S01]  /*0fd0*/  IABS R73, R76 ;  /* 0x0000004c00497213 */ /* 0x000fe20000000000 */
[--C-:B------:R-:W-:Y:S01]  /*0fe0*/  @!P6 IMAD.IADD R10, R10, 0x1, -R2.reuse ;  /* 0x000000010a0ae824 */ /* 0x100fe200078e0a02 */
[----:B------:R-:W-:Y:S01]  /*0ff0*/  ISETP.GE.AND P6, PT, R20, RZ, PT ;  /* 0x000000ff1400720c */ /* 0x000fe20003fc6270 */
[C---:B------:R-:W-:Y:S01]  /*1000*/  IMAD R14, R2.reuse, R9, R17 ;  /* 0x00000009020e7224 */ /* 0x040fe200078e0211 */
[----:B------:R-:W-:Y:S01]  /*1010*/  LOP3.LUT R20, R3, 0x6a, RZ, 0xfc, !PT ;  /* 0x0000006a03147812 */ /* 0x000fe200078efcff */
[----:B------:R-:W-:Y:S01]  /*1020*/  @!P1 IMAD.MOV R7, RZ, RZ, -R7 ;  /* 0x000000ffff079224 */ /* 0x000fe200078e0a07 */
[----:B------:R-:W-:Y:S01]  /*1030*/  ISETP.GT.U32.AND P1, PT, R2, R10, PT ;  /* 0x0000000a0200720c */ /* 0x000fe20003f24070 */
[--C-:B------:R-:W-:Y:S01]  /*1040*/  @!P4 IMAD.IADD R12, R12, 0x1, -R2.reuse ;  /* 0x000000010c0cc824 */ /* 0x100fe200078e0a02 */
[----:B------:R-:W-:Y:S01]  /*1050*/  ISETP.GT.U32.AND P4, PT, R2, R14, PT ;  /* 0x0000000e0200720c */ /* 0x000fe20003f84070 */
[----:B------:R-:W-:Y:S01]  /*1060*/  @!P5 IMAD.IADD R13, R13, 0x1, -R2 ;  /* 0x000000010d0dd824 */ /* 0x000fe200078e0a02 */
[----:B------:R-:W-:-:S02]  /*1070*/  IABS R19, R20 ;  /* 0x0000001400137213 */ /* 0x000fc40000000000 */
[C---:B------:R-:W-:Y:S02]  /*1080*/  LOP3.LUT R78, R3.reuse, 0x16, RZ, 0xfc, !PT ;  /* 0x00000016034e7812 */ /* 0x040fe400078efcff */
[----:B------:R-:W-:Y:S01]  /*1090*/  ISETP.GT.U32.AND P5, PT, R2, R13, PT ;  /* 0x0000000d0200720c */ /* 0x000fe20003fa4070 */
[----:B------:R-:W-:Y:S01]  /*10a0*/  IMAD.HI.U32 R9, R8, R19, RZ ;  /* 0x0000001308097227 */ /* 0x000fe200078e00ff */
[----:B------:R-:W-:Y:S02]  /*10b0*/  IABS R75, R78 ;  /* 0x0000004e004b7213 */ /* 0x000fe40000000000 */
[C---:B------:R-:W-:Y:S01]  /*10c0*/  LOP3.LUT R74, R3.reuse, 0x1a, RZ, 0xfc, !PT ;  /* 0x0000001a034a7812 */ /* 0x040fe200078efcff */
[--C-:B------:R-:W-:Y:S01]  /*10d0*/  @!P1 IMAD.IADD R10, R10, 0x1, -R2.reuse ;  /* 0x000000010a0a9824 */ /* 0x100fe200078e0a02 */
[----:B------:R-:W-:Y:S01]  /*10e0*/  ISETP.GT.U32.AND P1, PT, R2, R15, PT ;  /* 0x0000000f0200720c */ /* 0x000fe20003f24070 */
[----:B------:R-:W-:Y:S01]  /*10f0*/  IMAD.MOV R9, RZ, RZ, -R9 ;  /* 0x000000ffff097224 */ /* 0x000fe200078e0a09 */
[----:B------:R-:W-:Y:S01]  /*1100*/  IABS R71, R74 ;  /* 0x0000004a00477213 */ /* 0x000fe20000000000 */
[----:B------:R-:W-:Y:S01]  /*1110*/  @!P4 IMAD.IADD R14, R14, 0x1, -R2 ;  /* 0x000000010e0ec824 */ /* 0x000fe200078e0a02 */
[C---:B------:R-:W-:Y:S01]  /*1120*/  LOP3.LUT R82, R3.reuse, 0x8, RZ, 0xfc, !PT ;  /* 0x0000000803527812 */ /* 0x040fe200078efcff */
[C---:B------:R-:W-:Y:S01]  /*1130*/  IMAD R17, R2.reuse, R9, R19 ;  /* 0x0000000902117224 */ /* 0x040fe200078e0213 */
[----:B------:R-:W-:Y:S01]  /*1140*/  LOP3.LUT R80, R3, 0xa, RZ, 0xfc, !PT ;  /* 0x0000000a03507812 */ /* 0x000fe200078efcff */
[----:B------:R-:W-:Y:S01]  /*1150*/  @!P2 IMAD.MOV R10, RZ, RZ, -R10 ;  /* 0x000000ffff0aa224 */ /* 0x000fe200078e0a0a */
[C---:B------:R-:W-:Y:S01]  /*1160*/  ISETP.GT.U32.AND P2, PT, R2.reuse, R14, PT ;  /* 0x0000000e0200720c */ /* 0x040fe20003f44070 */
[----:B------:R-:W-:Y:S01]  /*1170*/  IMAD.MOV.U32 R9, RZ, RZ, R11 ;  /* 0x000000ffff097224 */ /* 0x000fe200078e000b */
[----:B------:R-:W-:Y:S01]  /*1180*/  ISETP.GT.U32.AND P4, PT, R2, R17, PT ;  /* 0x000000110200720c */ /* 0x000fe20003f84070 */
[----:B------:R-:W-:Y:S01]  /*1190*/  IMAD.HI.U32 R11, R8, R23, RZ ;  /* 0x00000017080b7227 */ /* 0x000fe200078e00ff */
[----:B------:R-:W-:-:S02]  /*11a0*/  IABS R89, R82 ;  /* 0x0000005200597213 */ /* 0x000fc40000000000 */
[----:B------:R-:W-:Y:S01]  /*11b0*/  IABS R87, R80 ;  /* 0x0000005000577213 */ /* 0x000fe20000000000 */
[----:B------:R-:W-:Y:S01]  /*11c0*/  IMAD.MOV R19, RZ, RZ, -R11 ;  /* 0x000000ffff137224 */ /* 0x000fe200078e0a0b */
[----:B------:R-:W-:Y:S01]  /*11d0*/  LOP3.LUT R84, R3, 0x2, RZ, 0xfc, !PT ;  /* 0x0000000203547812 */ /* 0x000fe200078efcff */
[--C-:B------:R-:W-:Y:S01]  /*11e0*/  @!P5 IMAD.IADD R13, R13, 0x1, -R2.reuse ;  /* 0x000000010d0dd824 */ /* 0x100fe200078e0a02 */
[----:B------:R-:W-:Y:S01]  /*11f0*/  ISETP.GE.AND P5, PT, R16, RZ, PT ;  /* 0x000000ff1000720c */ /* 0x000fe20003fa6270 */
[----:B------:R-:W-:Y:S01]  /*1200*/  IMAD.HI.U32 R16, R8, R21, RZ ;  /* 0x0000001508107227 */ /* 0x000fe200078e00ff */
[----:B------:R-:W-:Y:S02]  /*1210*/  IABS R95, R84 ;  /* 0x00000054005f7213 */ /* 0x000fe40000000000 */
[----:B------:R-:W-:Y:S01]  /*1220*/  IABS R97, R3 ;  /* 0x0000000300617213 */ /* 0x000fe20000000000 */
[----:B------:R-:W-:Y:S02]  /*1230*/  IMAD R19, R2, R19, R23 ;  /* 0x0000001302137224 */ /* 0x000fe400078e0217 */
[----:B------:R-:W-:Y:S01]  /*1240*/  @!P1 IMAD.IADD R15, R15, 0x1, -R2 ;  /* 0x000000010f0f9824 */ /* 0x000fe200078e0a02 */
[----:B------:R-:W-:Y:S01]  /*1250*/  ISETP.GE.AND P1, PT, R18, RZ, PT ;  /* 0x000000ff1200720c */ /* 0x000fe20003f26270 */
[----:B------:R-:W-:-:S02]  /*1260*/  IMAD.MOV R16, RZ, RZ, -R16 ;  /* 0x000000ffff107224 */ /* 0x000fc400078e0a10 */
[----:B------:R-:W-:Y:S01]  /*1270*/  @!P2 IMAD.IADD R14, R14, 0x1, -R2 ;  /* 0x000000010e0ea824 */ /* 0x000fe200078e0a02 */
[C---:B------:R-:W-:Y:S01]  /*1280*/  ISETP.GT.U32.AND P2, PT, R2.reuse, R19, PT ;  /* 0x000000130200720c */ /* 0x040fe20003f44070 */
[----:B------:R-:W-:Y:S01]  /*1290*/  @!P3 IMAD.MOV R9, RZ, RZ, -R9 ;  /* 0x000000ffff09b224 */ /* 0x000fe200078e0a09 */
[C---:B------:R-:W-:Y:S01]  /*12a0*/  ISETP.GT.U32.AND P3, PT, R2.reuse, R15, PT ;  /* 0x0000000f0200720c */ /* 0x040fe20003f64070 */
[C---:B------:R-:W-:Y:S01]  /*12b0*/  IMAD R16, R2.reuse, R16, R21 ;  /* 0x0000001002107224 */ /* 0x040fe200078e0215 */
[----:B------:R-:W-:Y:S01]  /*12c0*/  IABS R21, R26 ;  /* 0x0000001a00157213 */ /* 0x000fe20000000000 */
[----:B------:R-:W-:Y:S02]  /*12d0*/  IMAD.MOV.U32 R11, RZ, RZ, R13 ;  /* 0x000000ffff0b7224 */ /* 0x000fe400078e000d */
[----:B------:R-:W-:Y:S01]  /*12e0*/  @!P6 IMAD.MOV R12, RZ, RZ, -R12 ;  /* 0x000000ffff0ce224 */ /* 0x000fe200078e0a0c */
[----:B------:R-:W-:Y:S01]  /*12f0*/  ISETP.GT.U32.AND P6, PT, R2, R16, PT ;  /* 0x000000100200720c */ /* 0x000fe20003fc4070 */
[----:B------:R-:W-:Y:S01]  /*1300*/  @!P0 IMAD.MOV R11, RZ, RZ, -R11 ;  /* 0x000000ffff0b8224 */ /* 0x000fe200078e0a0b */
[----:B------:R-:W-:Y:S01]  /*1310*/  ISETP.GE.AND P0, PT, R20, RZ, PT ;  /* 0x000000ff1400720c */ /* 0x000fe20003f06270 */
[----:B------:R-:W-:Y:S01]  /*1320*/  IMAD.HI.U32 R18, R8, R21, RZ ;  /* 0x0000001508127227 */ /* 0x000fe200078e00ff */
[----:B------:R-:W-:-:S03]  /*1330*/  LOP3.LUT R20, R3, 0x62, RZ, 0xfc, !PT ;  /* 0x0000006203147812 */ /* 0x000fc600078efcff */
[--C-:B------:R-:W-:Y:S01]  /*1340*/  @!P2 IMAD.IADD R19, R19, 0x1, -R2.reuse ;  /* 0x000000011313a824 */ /* 0x100fe200078e0a02 */
[----:B------:R-:W-:Y:S01]  /*1350*/  IABS R23, R20 ;  /* 0x0000001400177213 */ /* 0x000fe20000000000 */
[----:B------:R-:W-:Y:S01]  /*1360*/  @!P3 IMAD.IADD R15, R15, 0x1, -R2 ;  /* 0x000000010f0fb824 */ /* 0x000fe200078e0a02 */
[----:B------:R-:W-:Y:S01]  /*1370*/  ISETP.GE.AND P3, PT, R22, RZ, PT ;  /* 0x000000ff1600720c */ /* 0x000fe20003f66270 */
[----:B------:R-:W-:Y:S01]  /*1380*/  IMAD.MOV R18, RZ, RZ, -R18 ;  /* 0x000000ffff127224 */ /* 0x000fe200078e0a12 */
[----:B------:R-:W-:Y:S01]  /*1390*/  ISETP.GT.U32.AND P2, PT, R2, R19, PT ;  /* 0x000000130200720c */ /* 0x000fe20003f44070 */
[----:B------:R-:W-:Y:S01]  /*13a0*/  IMAD.MOV.U32 R13, RZ, RZ, R15 ;  /* 0x000000ffff0d7224 */ /* 0x000fe200078e000f */
[----:B------:R-:W-:Y:S01]  /*13b0*/  IABS R22, R28 ;  /* 0x0000001c00167213 */ /* 0x000fe20000000000 */
[----:B------:R-:W-:-:S04]  /*13c0*/  IMAD.HI.U32 R15, R8, R23, RZ ;  /* 0x00000017080f7227 */ /* 0x000fc800078e00ff */
[--C-:B------:R-:W-:Y:S02]  /*13d0*/  @!P6 IMAD.IADD R16, R16, 0x1, -R2.reuse ;  /* 0x000000011010e824 */ /* 0x100fe400078e0a02 */
[----:B------:R-:W-:Y:S02]  /*13e0*/  IMAD.MOV R15, RZ, RZ, -R15 ;  /* 0x000000ffff0f7224 */ /* 0x000fe400078e0a0f */
[C---:B------:R-:W-:Y:S01]  /*13f0*/  IMAD R18, R2.reuse, R18, R21 ;  /* 0x0000001202127224 */ /* 0x040fe200078e0215 */
[C---:B------:R-:W-:Y:S01]  /*1400*/  ISETP.GT.U32.AND P6, PT, R2.reuse, R16, PT ;  /* 0x000000100200720c */ /* 0x040fe20003fc4070 */
[----:B------:R-:W-:Y:S02]  /*1410*/  IMAD R21, R2, R15, R23 ;  /* 0x0000000f02157224 */ /* 0x000fe400078e0217 */
[--C-:B------:R-:W-:Y:S01]  /*1420*/  @!P4 IMAD.IADD R17, R17, 0x1, -R2.reuse ;  /* 0x000000011111c824 */ /* 0x100fe200078e0a02 */
[----:B------:R-:W-:Y:S01]  /*1430*/  ISETP.GE.AND P4, PT, R24, RZ, PT ;  /* 0x000000ff1800720c */ /* 0x000fe20003f86270 */
[----:B------:R-:W-:Y:S01]  /*1440*/  @!P2 IMAD.IADD R19, R19, 0x1, -R2 ;  /* 0x000000011313a824 */ /* 0x000fe200078e0a02 */
[----:B------:R-:W-:Y:S01]  /*1450*/  LOP3.LUT R24, R3, 0x60, RZ, 0xfc, !PT ;  /* 0x0000006003187812 */ /* 0x000fe200078efcff */
[----:B------:R-:W-:Y:S01]  /*1460*/  @!P5 IMAD.MOV R13, RZ, RZ, -R13 ;  /* 0x000000ffff0dd224 */ /* 0x000fe200078e0a0d */
[C---:B------:R-:W-:Y:S01]  /*1470*/  ISETP.GT.U32.AND P2, PT, R2.reuse, R21, PT ;  /* 0x000000150200720c */ /* 0x040fe20003f44070 */
[----:B------:R-:W-:Y:S01]  /*1480*/  @!P1 IMAD.MOV R14, RZ, RZ, -R14 ;  /* 0x000000ffff0e9224 */ /* 0x000fe200078e0a0e */
[----:B------:R-:W-:Y:S01]  /*1490*/  ISETP.GT.U32.AND P5, PT, R2, R17, PT ;  /* 0x000000110200720c */ /* 0x000fe20003fa4070 */
[----:B------:R-:W-:Y:S01]  /*14a0*/  IMAD.HI.U32 R64, R8, R89, RZ ;  /* 0x0000005908407227 */ /* 0x000fe200078e00ff */
[----:B------:R-:W-:-:S02]  /*14b0*/  IABS R25, R24 ;  /* 0x0000001800197213 */ /* 0x000fc40000000000 */
[----:B------:R-:W-:Y:S01]  /*14c0*/  ISETP.GE.AND P1, PT, R26, RZ, PT ;  /* 0x000000ff1a00720c */ /* 0x000fe20003f26270 */
[----:B------:R-:W-:Y:S01]  /*14d0*/  @!P6 IMAD.IADD R16, R16, 0x1, -R2 ;  /* 0x000000011010e824 */ /* 0x000fe200078e0a02 */
[----:B------:R-:W-:Y:S01]  /*14e0*/  ISETP.GE.AND P6, PT, R20, RZ, PT ;  /* 0x000000ff1400720c */ /* 0x000fe20003fc6270 */
[----:B------:R-:W-:Y:S01]  /*14f0*/  IMAD.HI.U32 R20, R8, R25, RZ ;  /* 0x0000001908147227 */ /* 0x000fe200078e00ff */
[----:B------:R-:W-:-:S03]  /*1500*/  LOP3.LUT R26, R3, 0x5e, RZ, 0xfc, !PT ;  /* 0x0000005e031a7812 */ /* 0x000fc600078efcff */
[----:B------:R-:W-:Y:S01]  /*1510*/  IMAD.MOV R20, RZ, RZ, -R20 ;  /* 0x000000ffff147224 */ /* 0x000fe200078e0a14 */
[----:B------:R-:W-:Y:S01]  /*1520*/  IABS R27, R26 ;  /* 0x0000001a001b7213 */ /* 0x000fe20000000000 */
[--C-:B------:R-:W-:Y:S02]  /*1530*/  @!P2 IMAD.IADD R21, R21, 0x1, -R2.reuse ;  /* 0x000000011515a824 */ /* 0x100fe400078e0a02 */
[----:B------:R-:W-:Y:S01]  /*1540*/  @!P5 IMAD.IADD R17, R17, 0x1, -R2 ;  /* 0x000000011111d824 */ /* 0x000fe200078e0a02 */
[C---:B------:R-:W-:Y:S01]  /*1550*/  ISETP.GT.U32.AND P5, PT, R2.reuse, R18, PT ;  /* 0x000000120200720c */ /* 0x040fe20003fa4070 */
[C---:B------:R-:W-:Y:S01]  /*1560*/  IMAD R20, R2.reuse, R20, R25 ;  /* 0x0000001402147224 */ /* 0x040fe200078e0219 */
[----:B------:R-:W-:Y:S01]  /*1570*/  ISETP.GT.U32.AND P2, PT, R2, R21, PT ;  /* 0x000000150200720c */ /* 0x000fe20003f44070 */
[----:B------:R-:W-:Y:S02]  /*1580*/  IMAD.MOV.U32 R25, RZ, RZ, R22 ;  /* 0x000000ffff197224 */ /* 0x000fe400078e0016 */
[----:B------:R-:W-:-:S04]  /*1590*/  IMAD.HI.U32 R22, R8, R27, RZ ;  /* 0x0000001b08167227 */ /* 0x000fc800078e00ff */
[----:B------:R-:W-:-:S04]  /*15a0*/  IMAD.HI.U32 R23, R8, R25, RZ ;  /* 0x0000001908177227 */ /* 0x000fc800078e00ff */
[----:B------:R-:W-:Y:S02]  /*15b0*/  IMAD.MOV R22, RZ, RZ, -R22 ;  /* 0x000000ffff167224 */ /* 0x000fe400078e0a16 */
[----:B------:R-:W-:Y:S02]  /*15c0*/  IMAD.MOV.U32 R15, RZ, RZ, R17 ;  /* 0x000000ffff0f7224 */ /* 0x000fe400078e0011 */
[----:B------:R-:W-:Y:S02]  /*15d0*/  IMAD.MOV.U32 R17, RZ, RZ, R19 ;  /* 0x000000ffff117224 */ /* 0x000fe400078e0013 */
[----:B------:R-:W-:Y:S02]  /*15e0*/  IMAD.MOV R19, RZ, RZ, -R23 ;  /* 0x000000ffff137224 */ /* 0x000fe400078e0a17 */
[----:B------:R-:W-:Y:S02]  /*15f0*/  IMAD R23, R2, R22, R27 ;  /* 0x0000001602177224 */ /* 0x000fe400078e021b */
[--C-:B------:R-:W-:Y:S01]  /*1600*/  @!P5 IMAD.IADD R18, R18, 0x1, -R2.reuse ;  /* 0x000000011212d824 */ /* 0x100fe200078e0a02 */
[----:B------:R-:W-:Y:S01]  /*1610*/  ISETP.GE.AND P5, PT, R24, RZ, PT ;  /* 0x000000ff1800720c */ /* 0x000fe20003fa6270 */
[----:B------:R-:W-:Y:S01]  /*1620*/  @!P2 IMAD.IADD R21, R21, 0x1, -R2 ;  /* 0x000000011515a824 */ /* 0x000fe200078e0a02 */
[C---:B------:R-:W-:Y:S01]  /*1630*/  ISETP.GT.U32.AND P2, PT, R2.reuse, R23, PT ;  /* 0x000000170200720c */ /* 0x040fe20003f44070 */
[----:B------:R-:W-:Y:S01]  /*1640*/  @!P0 IMAD.MOV R15, RZ, RZ, -R15 ;  /* 0x000000ffff0f8224 */ /* 0x000fe200078e0a0f */
[C---:B------:R-:W-:Y:S01]  /*1650*/  ISETP.GT.U32.AND P0, PT, R2.reuse, R18, PT ;  /* 0x000000120200720c */ /* 0x040fe20003f04070 */
[----:B------:R-:W-:Y:S01]  /*1660*/  IMAD R22, R2, R19, R25 ;  /* 0x0000001302167224 */ /* 0x000fe200078e0219 */
[----:B------:R-:W-:Y:S01]  /*1670*/  LOP3.LUT R24, R3, 0x5a, RZ, 0xfc, !PT ;  /* 0x0000005a03187812 */ /* 0x000fe200078efcff */
[----:B------:R-:W-:-:S02]  /*1680*/  IMAD.MOV.U32 R19, RZ, RZ, R21 ;  /* 0x000000ffff137224 */ /* 0x000fc400078e0015 */
[----:B------:R-:W-:Y:S01]  /*1690*/  @!P4 IMAD.MOV R17, RZ, RZ, -R17 ;  /* 0x000000ffff11c224 */ /* 0x000fe200078e0a11 */
[----:B------:R-:W-:Y:S01]  /*16a0*/  IABS R25, R24 ;  /* 0x0000001800197213 */ /* 0x000fe20000000000 */
[----:B------:R-:W-:Y:S01]  /*16b0*/  @!P3 IMAD.MOV R16, RZ, RZ, -R16 ;  /* 0x000000ffff10b224 */ /* 0x000fe200078e0a10 */
[----:B------:R-:W-:Y:S01]  /*16c0*/  ISETP.GE.AND P4, PT, R26, RZ, PT ;  /* 0x000000ff1a00720c */ /* 0x000fe20003f86270 */
[----:B------:R-:W-:Y:S01]  /*16d0*/  @!P6 IMAD.MOV R19, RZ, RZ, -R19 ;  /* 0x000000ffff13e224 */ /* 0x000fe200078e0a13 */
[----:B------:R-:W-:Y:S01]  /*16e0*/  ISETP.GT.U32.AND P3, PT, R2, R20, PT ;  /* 0x000000140200720c */ /* 0x000fe20003f64070 */
[--C-:B------:R-:W-:Y:S01]  /*16f0*/  @!P2 IMAD.IADD R23, R23, 0x1, -R2.reuse ;  /* 0x000000011717a824 */ /* 0x100fe200078e0a02 */
[----:B------:R-:W-:Y:S01]  /*1700*/  ISETP.GE.AND P6, PT, R24, RZ, PT ;  /* 0x000000ff1800720c */ /* 0x000fe20003fc6270 */
[----:B------:R-:W-:Y:S01]  /*1710*/  @!P0 IMAD.IADD R18, R18, 0x1, -R2 ;  /* 0x0000000112128824 */ /* 0x000fe200078e0a02 */
[----:B------:R-:W-:Y:S01]  /*1720*/  ISETP.GE.AND P0, PT, R28, RZ, PT ;  /* 0x000000ff1c00720c */ /* 0x000fe20003f06270 */
[----:B------:R-:W-:Y:S01]  /*1730*/  IMAD.HI.U32 R21, R8, R25, RZ ;  /* 0x0000001908157227 */ /* 0x000fe200078e00ff */
[----:B------:R-:W-:-:S02]  /*1740*/  ISETP.GT.U32.AND P2, PT, R2, R23, PT ;  /* 0x000000170200720c */ /* 0x000fc40003f44070 */
[----:B------:R-:W-:Y:S01]  /*1750*/  LOP3.LUT R28, R3, 0x58, RZ, 0xfc, !PT ;  /* 0x00000058031c7812 */ /* 0x000fe200078efcff */
[----:B------:R-:W-:Y:S01]  /*1760*/  @!P1 IMAD.MOV R18, RZ, RZ, -R18 ;  /* 0x000000ffff129224 */ /* 0x000fe200078e0a12 */
[----:B------:R-:W-:Y:S01]  /*1770*/  ISETP.GT.U32.AND P1, PT, R2, R22, PT ;  /* 0x000000160200720c */ /* 0x000fe20003f24070 */
[----:B------:R-:W-:Y:S01]  /*1780*/  IMAD.MOV R26, RZ, RZ, -R21 ;  /* 0x000000ffff1a7224 */ /* 0x000fe200078e0a15 */
[----:B------:R-:W-:Y:S01]  /*1790*/  IABS R27, R28 ;  /* 0x0000001c001b7213 */ /* 0x000fe20000000000 */
[----:B------:R-:W-:-:S04]  /*17a0*/  IMAD.HI.U32 R24, R8, R29, RZ ;  /* 0x0000001d08187227 */ /* 0x000fc800078e00ff */
[----:B------:R-:W-:Y:S02]  /*17b0*/  IMAD R25, R2, R26, R25 ;  /* 0x0000001a02197224 */ /* 0x000fe400078e0219 */
[----:B------:R-:W-:-:S04]  /*17c0*/  IMAD.HI.U32 R21, R8, R27, RZ ;  /* 0x0000001b08157227 */ /* 0x000fc800078e00ff */
[--C-:B------:R-:W-:Y:S01]  /*17d0*/  @!P2 IMAD.IADD R23, R23, 0x1, -R2.reuse ;  /* 0x000000011717a824 */ /* 0x100fe200078e0a02 */
[----:B------:R-:W-:Y:S01]  /*17e0*/  ISETP.GT.U32.AND P2, PT, R2, R25, PT ;  /* 0x000000190200720c */ /* 0x000fe20003f44070 */
[--C-:B------:R-:W-:Y:S02]  /*17f0*/  @!P1 IMAD.IADD R22, R22, 0x1, -R2.reuse ;  /* 0x0000000116169824 */ /* 0x100fe400078e0a02 */
[----:B------:R-:W-:Y:S02]  /*1800*/  IMAD.MOV R21, RZ, RZ, -R21 ;  /* 0x000000ffff157224 */ /* 0x000fe400078e0a15 */
[----:B------:R-:W-:Y:S01]  /*1810*/  @!P3 IMAD.IADD R20, R20, 0x1, -R2 ;  /* 0x000000011414b824 */ /* 0x000fe200078e0a02 */
[C---:B------:R-:W-:Y:S01]  /*1820*/  ISETP.GT.U32.AND P1, PT, R2.reuse, R22, PT ;  /* 0x000000160200720c */ /* 0x040fe20003f24070 */
[----:B------:R-:W-:Y:S02]  /*1830*/  IMAD.MOV R26, RZ, RZ, -R24 ;  /* 0x000000ffff1a7224 */ /* 0x000fe400078e0a18 */
[C---:B------:R-:W-:Y:S01]  /*1840*/  IMAD R24, R2.reuse, R21, R27 ;  /* 0x0000001502187224 */ /* 0x040fe200078e021b */
[----:B------:R-:W-:Y:S01]  /*1850*/  ISETP.GT.U32.AND P3, PT, R2, R20, PT ;  /* 0x000000140200720c */ /* 0x000fe20003f64070 */
[----:B------:R-:W-:Y:S01]  /*1860*/  IMAD.MOV.U32 R21, RZ, RZ, R23 ;  /* 0x000000ffff157224 */ /* 0x000fe200078e0017 */
[----:B------:R-:W-:Y:S01]  /*1870*/  LOP3.LUT R23, R3, 0x54, RZ, 0xfc, !PT ;  /* 0x0000005403177812 */ /* 0x000fe200078efcff */
[----:B------:R-:W-:-:S02]  /*1880*/  @!P2 IMAD.IADD R25, R25, 0x1, -R2 ;  /* 0x000000011919a824 */ /* 0x000fc400078e0a02 */
[----:B------:R-:W-:Y:S01]  /*1890*/  @!P4 IMAD.MOV R21, RZ, RZ, -R21 ;  /* 0x000000ffff15c224 */ /* 0x000fe200078e0a15 */
[C---:B------:R-:W-:Y:S01]  /*18a0*/  ISETP.GT.U32.AND P4, PT, R2.reuse, R24, PT ;  /* 0x000000180200720c */ /* 0x040fe20003f84070 */
[C---:B------:R-:W-:Y:S01]  /*18b0*/  IMAD R27, R2.reuse, R26, R29 ;  /* 0x0000001a021b7224 */ /* 0x040fe200078e021d */
[----:B------:R-:W-:Y:S01]  /*18c0*/  ISETP.GT.U32.AND P2, PT, R2, R25, PT ;  /* 0x000000190200720c */ /* 0x000fe20003f44070 */
[----:B------:R-:W-:Y:S01]  /*18d0*/  @!P1 IMAD.IADD R22, R22, 0x1, -R2 ;  /* 0x0000000116169824 */ /* 0x000fe200078e0a02 */
[----:B------:R-:W-:Y:S01]  /*18e0*/  IABS R29, R23 ;  /* 0x00000017001d7213 */ /* 0x000fe20000000000 */
[----:B------:R-:W-:Y:S01]  /*18f0*/  IMAD.HI.U32 R26, R8, R31, RZ ;  /* 0x0000001f081a7227 */ /* 0x000fe200078e00ff */
[----:B------:R-:W-:-:S03]  /*1900*/  ISETP.GE.AND P1, PT, R23, RZ, PT ;  /* 0x000000ff1700720c */ /* 0x000fc60003f26270 */
[----:B------:R-:W-:Y:S01]  /*1910*/  @!P0 IMAD.MOV R22, RZ, RZ, -R22 ;  /* 0x000000ffff168224 */ /* 0x000fe200078e0a16 */
[----:B------:R-:W-:Y:S01]  /*1920*/  ISETP.GT.U32.AND P0, PT, R2, R27, PT ;  /* 0x0000001b0200720c */ /* 0x000fe20003f04070 */
[----:B------:R-:W-:Y:S01]  /*1930*/  @!P3 IMAD.IADD R20, R20, 0x1, -R2 ;  /* 0x000000011414b824 */ /* 0x000fe200078e0a02 */
[----:B------:R-:W-:Y:S01]  /*1940*/  ISETP.GE.AND P3, PT, R28, RZ, PT ;  /* 0x000000ff1c00720c */ /* 0x000fe20003f66270 */
[----:B------:R-:W-:-:S04]  /*1950*/  IMAD.HI.U32 R23, R8, R29, RZ ;  /* 0x0000001d08177227 */ /* 0x000fc800078e00ff */
[----:B------:R-:W-:Y:S02]  /*1960*/  @!P4 IMAD.IADD R24, R24, 0x1, -R2 ;  /* 0x000000011818c824 */ /* 0x000fe400078e0a02 */
[----:B------:R-:W-:Y:S01]  /*1970*/  @!P5 IMAD.MOV R20, RZ, RZ, -R20 ;  /* 0x000000ffff14d224 */ /* 0x000fe200078e0a14 */
[----:B------:R-:W-:Y:S01]  /*1980*/  ISETP.GE.AND P5, PT, R30, RZ, PT ;  /* 0x000000ff1e00720c */ /* 0x000fe20003fa6270 */
[----:B------:R-:W-:Y:S01]  /*1990*/  IMAD.MOV R28, RZ, RZ, -R23 ;  /* 0x000000ffff1c7224 */ /* 0x000fe200078e0a17 */
[----:B------:R-:W-:Y:S01]  /*19a0*/  ISETP.GT.U32.AND P4, PT, R2, R24, PT ;  /* 0x000000180200720c */ /* 0x000fe20003f84070 */
[----:B------:R-:W-:Y:S02]  /*19b0*/  IMAD.MOV R30, RZ, RZ, -R26 ;  /* 0x000000ffff1e7224 */ /* 0x000fe400078e0a1a */
[----:B------:R-:W-:-:S04]  /*19c0*/  IMAD.HI.U32 R23, R8, R33, RZ ;  /* 0x0000002108177227 */ /* 0x000fc800078e00ff */
[--C-:B------:R-:W-:Y:S01]  /*19d0*/  @!P2 IMAD.IADD R25, R25, 0x1, -R2.reuse ;  /* 0x000000011919a824 */ /* 0x100fe200078e0a02 */
[----:B------:R-:W-:Y:S01]  /*19e0*/  ISETP.GE.AND P2, PT, R32, RZ, PT ;  /* 0x000000ff2000720c */ /* 0x000fe20003f46270 */
[C---:B------:R-:W-:Y:S02]  /*19f0*/  IMAD R26, R2.reuse, R28, R29 ;  /* 0x0000001c021a7224 */ /* 0x040fe400078e021d */
[----:B------:R-:W-:Y:S02]  /*1a00*/  IMAD R29, R2, R30, R31 ;  /* 0x0000001e021d7224 */ /* 0x000fe400078e021f */
[----:B------:R-:W-:Y:S02]  /*1a10*/  IMAD.MOV R30, RZ, RZ, -R23 ;  /* 0x000000ffff1e7224 */ /* 0x000fe400078e0a17 */
[----:B------:R-:W-:Y:S02]  /*1a20*/  IMAD.MOV.U32 R23, RZ, RZ, R25 ;  /* 0x000000ffff177224 */ /* 0x000fe400078e0019 */
[----:B------:R-:W-:-:S02]  /*1a30*/  @!P0 IMAD.IADD R27, R27, 0x1, -R2 ;  /* 0x000000011b1b8824 */ /* 0x000fc400078e0a02 */
[----:B------:R-:W-:Y:S01]  /*1a40*/  @!P6 IMAD.MOV R23, RZ, RZ, -R23 ;  /* 0x000000ffff17e224 */ /* 0x000fe200078e0a17 */
[----:B------:R-:W-:Y:S01]  /*1a50*/  ISETP.GT.U32.AND P6, PT, R2, R29, PT ;  /* 0x0000001d0200720c */ /* 0x000fe20003fc4070 */
[----:B------:R-:W-:Y:S01]  /*1a60*/  @!P4 IMAD.IADD R24, R24, 0x1, -R2 ;  /* 0x000000011818c824 */ /* 0x000fe200078e0a02 */
[----:B------:R-:W-:Y:S01]  /*1a70*/  ISETP.GT.U32.AND P0, PT, R2, R27, PT ;  /* 0x0000001b0200720c */ /* 0x000fe20003f04070 */
[----:B------:R-:W-:Y:S01]  /*1a80*/  IMAD.HI.U32 R28, R8, R35, RZ ;  /* 0x00000023081c7227 */ /* 0x000fe200078e00ff */
[----:B------:R-:W-:-:S03]  /*1a90*/  ISETP.GT.U32.AND P4, PT, R2, R26, PT ;  /* 0x0000001a0200720c */ /* 0x000fc60003f84070 */
[----:B------:R-:W-:Y:S01]  /*1aa0*/  @!P3 IMAD.MOV R24, RZ, RZ, -R24 ;  /* 0x000000ffff18b224 */ /* 0x000fe200078e0a18 */
[----:B------:R-:W-:Y:S01]  /*1ab0*/  ISETP.GE.AND P3, PT, R34, RZ, PT ;  /* 0x000000ff2200720c */ /* 0x000fe20003f66270 */
[----:B------:R-:W-:Y:S01]  /*1ac0*/  IMAD.MOV R31, RZ, RZ, -R28 ;  /* 0x000000ffff1f7224 */ /* 0x000fe200078e0a1c */
[----:B------:R-:W-:Y:S01]  /*1ad0*/  LOP3.LUT R34, R3, 0x4c, RZ, 0xfc, !PT ;  /* 0x0000004c03227812 */ /* 0x000fe200078efcff */
[C---:B------:R-:W-:Y:S02]  /*1ae0*/  IMAD R28, R2.reuse, R30, R33 ;  /* 0x0000001e021c7224 */ /* 0x040fe400078e0221 */
[--C-:B------:R-:W-:Y:S01]  /*1af0*/  @!P6 IMAD.IADD R29, R29, 0x1, -R2.reuse ;  /* 0x000000011d1de824 */ /* 0x100fe200078e0a02 */
[----:B------:R-:W-:Y:S01]  /*1b00*/  IABS R33, R34 ;  /* 0x0000002200217213 */ /* 0x000fe20000000000 */
[----:B------:R-:W-:Y:S01]  /*1b10*/  @!P0 IMAD.IADD R27, R27, 0x1, -R2 ;  /* 0x000000011b1b8824 */ /* 0x000fe200078e0a02 */
[C---:B------:R-:W-:Y:S01]  /*1b20*/  ISETP.GT.U32.AND P0, PT, R2.reuse, R28, PT ;  /* 0x0000001c0200720c */ /* 0x040fe20003f04070 */
[C---:B------:R-:W-:Y:S01]  /*1b30*/  IMAD R31, R2.reuse, R31, R35 ;  /* 0x0000001f021f7224 */ /* 0x040fe200078e0223 */
[----:B------:R-:W-:Y:S01]  /*1b40*/  ISETP.GT.U32.AND P6, PT, R2, R29, PT ;  /* 0x0000001d0200720c */ /* 0x000fe20003fc4070 */
[----:B------:R-:W-:Y:S01]  /*1b50*/  IMAD.MOV.U32 R25, RZ, RZ, R27 ;  /* 0x000000ffff197224 */ /* 0x000fe200078e001b */
[----:B------:R-:W-:Y:S01]  /*1b60*/  IABS R35, R38 ;  /* 0x0000002600237213 */ /* 0x000fe20000000000 */
[----:B------:R-:W-:-:S04]  /*1b70*/  IMAD.HI.U32 R27, R8, R33, RZ ;  /* 0x00000021081b7227 */ /* 0x000fc800078e00ff */
[----:B------:R-:W-:Y:S02]  /*1b80*/  IMAD.MOV R27, RZ, RZ, -R27 ;  /* 0x000000ffff1b7224 */ /* 0x000fe400078e0a1b */
[----:B------:R-:W-:Y:S01]  /*1b90*/  @!P5 IMAD.MOV R25, RZ, RZ, -R25 ;  /* 0x000000ffff19d224 */ /* 0x000fe200078e0a19 */
[C---:B------:R-:W-:Y:S01]  /*1ba0*/  ISETP.GT.U32.AND P5, PT, R2.reuse, R31, PT ;  /* 0x0000001f0200720c */ /* 0x040fe20003fa4070 */
[----:B------:R-:W-:Y:S02]  /*1bb0*/  IMAD R30, R2, R27, R33 ;  /* 0x0000001b021e7224 */ /* 0x000fe400078e0221 */
[--C-:B------:R-:W-:Y:S02]  /*1bc0*/  @!P6 IMAD.IADD R29, R29, 0x1, -R2.reuse ;  /* 0x000000011d1de824 */ /* 0x100fe400078e0a02 */
[----:B------:R-:W-:Y:S01]  /*1bd0*/  @!P4 IMAD.IADD R26, R26, 0x1, -R2 ;  /* 0x000000011a1ac824 */ /* 0x000fe200078e0a02 */
[----:B------:R-:W-:Y:S01]  /*1be0*/  ISETP.GT.U32.AND P6, PT, R2, R30, PT ;  /* 0x0000001e0200720c */ /* 0x000fe20003fc4070 */
[----:B------:R-:W-:-:S03]  /*1bf0*/  IMAD.HI.U32 R32, R8, R35, RZ ;  /* 0x0000002308207227 */ /* 0x000fc600078e00ff */
[----:B------:R-:W-:Y:S01]  /*1c00*/  ISETP.GT.U32.AND P4, PT, R2, R26, PT ;  /* 0x0000001a0200720c */ /* 0x000fe20003f84070 */
[----:B------:R-:W-:-:S04]  /*1c10*/  IMAD.HI.U32 R33, R8, R37, RZ ;  /* 0x0000002508217227 */ /* 0x000fc800078e00ff */
[----:B------:R-:W-:Y:S02]  /*1c20*/  @!P5 IMAD.IADD R31, R31, 0x1, -R2 ;  /* 0x000000011f1fd824 */ /* 0x000fe400078e0a02 */
[----:B------:R-:W-:Y:S02]  /*1c30*/  IMAD.MOV R32, RZ, RZ, -R32 ;  /* 0x000000ffff207224 */ /* 0x000fe400078e0a20 */
[--C-:B------:R-:W-:Y:S01]  /*1c40*/  @!P6 IMAD.IADD R30, R30, 0x1, -R2.reuse ;  /* 0x000000011e1ee824 */ /* 0x100fe200078e0a02 */
[----:B------:R-:W-:Y:S01]  /*1c50*/  ISETP.GT.U32.AND P5, PT, R2, R31, PT ;  /* 0x0000001f0200720c */ /* 0x000fe20003fa4070 */
[----:B------:R-:W-:Y:S02]  /*1c60*/  IMAD.MOV.U32 R27, RZ, RZ, R29 ;  /* 0x000000ffff1b7224 */ /* 0x000fe400078e001d */
[----:B------:R-:W-:Y:S01]  /*1c70*/  @!P0 IMAD.IADD R28, R28, 0x1, -R2 ;  /* 0x000000011c1c8824 */ /* 0x000fe200078e0a02 */
[----:B------:R-:W-:Y:S01]  /*1c80*/  ISETP.GT.U32.AND P6, PT, R2, R30, PT ;  /* 0x0000001e0200720c */ /* 0x000fe20003fc4070 */
[----:B------:R-:W-:-:S02]  /*1c90*/  IMAD.MOV R29, RZ, RZ, -R33 ;  /* 0x000000ffff1d7224 */ /* 0x000fc400078e0a21 */
[C---:B------:R-:W-:Y:S01]  /*1ca0*/  IMAD R33, R2.reuse, R32, R35 ;  /* 0x0000002002217224 */ /* 0x040fe200078e0223 */
[C---:B------:R-:W-:Y:S01]  /*1cb0*/  ISETP.GT.U32.AND P0, PT, R2.reuse, R28, PT ;  /* 0x0000001c0200720c */ /* 0x040fe20003f04070 */
[----:B------:R-:W-:Y:S01]  /*1cc0*/  IMAD R32, R2, R29, R37 ;  /* 0x0000001d02207224 */ /* 0x000fe200078e0225 */
[----:B------:R-:W-:Y:S01]  /*1cd0*/  LOP3.LUT R35, R3, 0x44, RZ, 0xfc, !PT ;  /* 0x0000004403237812 */ /* 0x000fe200078efcff */
[--C-:B------:R-:W-:Y:S01]  /*1ce0*/  @!P4 IMAD.IADD R26, R26, 0x1, -R2.reuse ;  /* 0x000000011a1ac824 */ /* 0x100fe200078e0a02 */
[----:B------:R-:W-:Y:S01]  /*1cf0*/  ISETP.GE.AND P4, PT, R36, RZ, PT ;  /* 0x000000ff2400720c */ /* 0x000fe20003f86270 */
[----:B------:R-:W-:Y:S01]  /*1d00*/  @!P5 IMAD.IADD R31, R31, 0x1, -R2 ;  /* 0x000000011f1fd824 */ /* 0x000fe200078e0a02 */
[----:B------:R-:W-:Y:S01]  /*1d10*/  ISETP.GT.U32.AND P5, PT, R2, R33, PT ;  /* 0x000000210200720c */ /* 0x000fe20003fa4070 */
[----:B------:R-:W-:Y:S01]  /*1d20*/  @!P1 IMAD.MOV R26, RZ, RZ, -R26 ;  /* 0x000000ffff1a9224 */ /* 0x000fe200078e0a1a */
[----:B------:R-:W-:Y:S01]  /*1d30*/  ISETP.GE.AND P1, PT, R34, RZ, PT ;  /* 0x000000ff2200720c */ /* 0x000fe20003f26270 */
[--C-:B------:R-:W-:Y:S01]  /*1d40*/  @!P6 IMAD.IADD R30, R30, 0x1, -R2.reuse ;  /* 0x000000011e1ee824 */ /* 0x100fe200078e0a02 */
[----:B------:R-:W-:Y:S01]  /*1d50*/  ISETP.GT.U32.AND P6, PT, R2, R32, PT ;  /* 0x000000200200720c */ /* 0x000fe20003fc4070 */
[----:B------:R-:W-:Y:S01]  /*1d60*/  IMAD.MOV.U32 R29, RZ, RZ, R31 ;  /* 0x000000ffff1d7224 */ /* 0x000fe200078e001f */
[----:B------:R-:W-:Y:S01]  /*1d70*/  LOP3.LUT R34, R3, 0x46, RZ, 0xfc, !PT ;  /* 0x0000004603227812 */ /* 0x000fe200078efcff */
[----:B------:R-:W-:Y:S01]  /*1d80*/  @!P0 IMAD.IADD R28, R28, 0x1, -R2 ;  /* 0x000000011c1c8824 */ /* 0x000fe200078e0a02 */
[----:B------:R-:W-:Y:S01]  /*1d90*/  ISETP.GE.AND P0, PT, R39, RZ, PT ;  /* 0x000000ff2700720c */ /* 0x000fe20003f06270 */
[----:B------:R-:W-:Y:S01]  /*1da0*/  @!P2 IMAD.MOV R27, RZ, RZ, -R27 ;  /* 0x000000ffff1ba224 */ /* 0x000fe200078e0a1b */
[----:B------:R-:W-:Y:S01]  /*1db0*/  IABS R37, R34 ;  /* 0x0000002200257213 */ /* 0x000fe20000000000 */
[----:B------:R-:W-:Y:S01]  /*1dc0*/  @!P3 IMAD.MOV R28, RZ, RZ, -R28 ;  /* 0x000000ffff1cb224 */ /* 0x000fe200078e0a1c */
[----:B------:R-:W-:Y:S01]  /*1dd0*/  ISETP.GE.AND P3, PT, R34, RZ, PT ;  /* 0x000000ff2200720c */ /* 0x000fe20003f66270 */
[----:B------:R-:W-:Y:S01]  /*1de0*/  @!P5 IMAD.IADD R33, R33, 0x1, -R2 ;  /* 0x000000012121d824 */ /* 0x000fe200078e0a02 */
[----:B------:R-:W-:Y:S01]  /*1df0*/  LOP3.LUT R34, R3, 0x42, RZ, 0xfc, !PT ;  /* 0x0000004203227812 */ /* 0x000fe200078efcff */
[----:B------:R-:W-:Y:S01]  /*1e00*/  IMAD.HI.U32 R31, R8, R37, RZ ;  /* 0x00000025081f7227 */ /* 0x000fe200078e00ff */
[----:B------:R-:W-:-:S02]  /*1e10*/  IABS R39, R35 ;  /* 0x0000002300277213 */ /* 0x000fc40000000000 */
[----:B------:R-:W-:Y:S01]  /*1e20*/  ISETP.GT.U32.AND P5, PT, R2, R33, PT ;  /* 0x000000210200720c */ /* 0x000fe20003fa4070 */
[----:B------:R-:W-:Y:S01]  /*1e30*/  @!P6 IMAD.IADD R32, R32, 0x1, -R2 ;  /* 0x000000012020e824 */ /* 0x000fe200078e0a02 */
[----:B------:R-:W-:Y:S01]  /*1e40*/  IABS R41, R34 ;  /* 0x0000002200297213 */ /* 0x000fe20000000000 */
[----:B------:R-:W-:Y:S01]  /*1e50*/  @!P4 IMAD.MOV R29, RZ, RZ, -R29 ;  /* 0x000000ffff1dc224 */ /* 0x000fe200078e0a1d */
[----:B------:R-:W-:Y:S01]  /*1e60*/  ISETP.GE.AND P4, PT, R35, RZ, PT ;  /* 0x000000ff2300720c */ /* 0x000fe20003f86270 */
[----:B------:R-:W-:Y:S01]  /*1e70*/  IMAD.MOV R35, RZ, RZ, -R31 ;  /* 0x000000ffff237224 */ /* 0x000fe200078e0a1f */
[----:B------:R-:W-:Y:S01]  /*1e80*/  ISETP.GT.U32.AND P6, PT, R2, R32, PT ;  /* 0x000000200200720c */ /* 0x000fe20003fc4070 */
[----:B------:R-:W-:Y:S01]  /*1e90*/  IMAD.HI.U32 R31, R8, R39, RZ ;  /* 0x00000027081f7227 */ /* 0x000fe200078e00ff */
[----:B------:R-:W-:Y:S02]  /*1ea0*/  ISETP.GE.AND P2, PT, R38, RZ, PT ;  /* 0x000000ff2600720c */ /* 0x000fe40003f46270 */
[----:B------:R-:W-:Y:S01]  /*1eb0*/  LOP3.LUT R38, R3, 0x40, RZ, 0xfc, !PT ;  /* 0x0000004003267812 */ /* 0x000fe200078efcff */
[----:B------:R-:W-:Y:S01]  /*1ec0*/  @!P1 IMAD.MOV R30, RZ, RZ, -R30 ;  /* 0x000000ffff1e9224 */ /* 0x000fe200078e0a1e */
[----:B------:R-:W-:Y:S01]  /*1ed0*/  ISETP.GE.AND P1, PT, R34, RZ, PT ;  /* 0x000000ff2200720c */ /* 0x000fe20003f26270 */
[----:B------:R-:W-:-:S04]  /*1ee0*/  IMAD.HI.U32 R34, R8, R41, RZ ;  /* 0x0000002908227227 */ /* 0x000fc800078e00ff */
[----:B------:R-:W-:Y:S02]  /*1ef0*/  IMAD.MOV R31, RZ, RZ, -R31 ;  /* 0x000000ffff1f7224 */ /* 0x000fe400078e0a1f */
[C---:B------:R-:W-:Y:S02]  /*1f00*/  IMAD R35, R2.reuse, R35, R37 ;  /* 0x0000002302237224 */ /* 0x040fe400078e0225 */
[----:B------:R-:W-:Y:S02]  /*1f10*/  @!P5 IMAD.IADD R33, R33, 0x1, -R2 ;  /* 0x000000012121d824 */ /* 0x000fe400078e0a02 */
[----:B------:R-:W-:Y:S01]  /*1f20*/  IMAD.MOV R37, RZ, RZ, -R34 ;  /* 0x000000ffff257224 */ /* 0x000fe200078e0a22 */
[C---:B------:R-:W-:Y:S01]  /*1f30*/  ISETP.GT.U32.AND P5, PT, R2.reuse, R35, PT ;  /* 0x000000230200720c */ /* 0x040fe20003fa4070 */
[C---:B------:R-:W-:Y:S01]  /*1f40*/  IMAD R34, R2.reuse, R31, R39 ;  /* 0x0000001f02227224 */ /* 0x040fe200078e0227 */
[----:B------:R-:W-:Y:S01]  /*1f50*/  IABS R39, R38 ;  /* 0x0000002600277213 */ /* 0x000fe20000000000 */
[----:B------:R-:W-:Y:S01]  /*1f60*/  IMAD R37, R2, R37, R41 ;  /* 0x0000002502257224 */ /* 0x000fe200078e0229 */
[----:B------:R-:W-:Y:S01]  /*1f70*/  IABS R41, R40 ;  /* 0x0000002800297213 */ /* 0x000fe20000000000 */
[----:B------:R-:W-:-:S02]  /*1f80*/  IMAD.MOV.U32 R31, RZ, RZ, R33 ;  /* 0x000000ffff1f7224 */ /* 0x000fc400078e0021 */
[----:B------:R-:W-:Y:S01]  /*1f90*/  @!P6 IMAD.IADD R32, R32, 0x1, -R2 ;  /* 0x000000012020e824 */ /* 0x000fe200078e0a02 */
[C---:B------:R-:W-:Y:S01]  /*1fa0*/  ISETP.GT.U32.AND P6, PT, R2.reuse, R34, PT ;  /* 0x000000220200720c */ /* 0x040fe20003fc4070 */
[----:B------:R-:W-:Y:S01]  /*1fb0*/  @!P2 IMAD.MOV R31, RZ, RZ, -R31 ;  /* 0x000000ffff1fa224 */ /* 0x000fe200078e0a1f */
[----:B------:R-:W-:Y:S01]  /*1fc0*/  ISETP.GT.U32.AND P2, PT, R2, R37, PT ;  /* 0x000000250200720c */ /* 0x000fe20003f44070 */
[----:B------:R-:W-:-:S04]  /*1fd0*/  IMAD.HI.U32 R33, R8, R39, RZ ;  /* 0x0000002708217227 */ /* 0x000fc800078e00ff */
[----:B------:R-:W-:Y:S02]  /*1fe0*/  @!P5 IMAD.IADD R35, R35, 0x1, -R2 ;  /* 0x000000012323d824 */ /* 0x000fe400078e0a02 */
[----:B------:R-:W-:Y:S02]  /*1ff0*/  IMAD.MOV R36, RZ, RZ, -R33 ;  /* 0x000000ffff247224 */ /* 0x000fe400078e0a21 */
[----:B------:R-:W-:Y:S01]  /*2000*/  IMAD.HI.U32 R33, R8, R41, RZ ;  /* 0x0000002908217227 */ /* 0x000fe200078e00ff */
[----:B------:R-:W-:-:S03]  /*2010*/  ISETP.GT.U32.AND P5, PT, R2, R35, PT ;  /* 0x000000230200720c */ /* 0x000fc60003fa4070 */
[--C-:B------:R-:W-:Y:S02]  /*2020*/  @!P6 IMAD.IADD R34, R34, 0x1, -R2.reuse ;  /* 0x000000012222e824 */ /* 0x100fe400078e0a02 */
[----:B------:R-:W-:Y:S02]  /*2030*/  @!P2 IMAD.IADD R37, R37, 0x1, -R2 ;  /* 0x000000012525a824 */ /* 0x000fe400078e0a02 */
[----:B------:R-:W-:Y:S01]  /*2040*/  @!P0 IMAD.MOV R32, RZ, RZ, -R32 ;  /* 0x000000ffff208224 */ /* 0x000fe200078e0a20 */
[----:B------:R-:W-:Y:S01]  /*2050*/  ISETP.GT.U32.AND P6, PT, R2, R34, PT ;  /* 0x000000220200720c */ /* 0x000fe20003fc4070 */
[----:B------:R-:W-:Y:S01]  /*2060*/  IMAD.MOV R33, RZ, RZ, -R33 ;  /* 0x000000ffff217224 */ /* 0x000fe200078e0a21 */
[----:B------:R-:W-:Y:S01]  /*2070*/  ISETP.GE.AND P0, PT, R38, RZ, PT ;  /* 0x000000ff2600720c */ /* 0x000fe20003f06270 */
[----:B------:R-:W-:Y:S01]  /*2080*/  IMAD.HI.U32 R38, R8, R43, RZ ;  /* 0x0000002b08267227 */ /* 0x000fe200078e00ff */
[----:B------:R-:W-:-:S03]  /*2090*/  ISETP.GT.U32.AND P2, PT, R2, R37, PT ;  /* 0x000000250200720c */ /* 0x000fc60003f44070 */
[----:B------:R-:W-:Y:S02]  /*20a0*/  IMAD.MOV R38, RZ, RZ, -R38 ;  /* 0x000000ffff267224 */ /* 0x000fe400078e0a26 */
[C---:B------:R-:W-:Y:S02]  /*20b0*/  IMAD R36, R2.reuse, R36, R39 ;  /* 0x0000002402247224 */ /* 0x040fe400078e0227 */
[C---:B------:R-:W-:Y:S01]  /*20c0*/  IMAD R39, R2.reuse, R33, R41 ;  /* 0x0000002102277224 */ /* 0x040fe200078e0229 */
[----:B------:R-:W-:Y:S01]  /*20d0*/  IABS R41, R44 ;  /* 0x0000002c00297213 */ /* 0x000fe20000000000 */
[C---:B------:R-:W-:Y:S01]  /*20e0*/  IMAD R38, R2.reuse, R38, R43 ;  /* 0x0000002602267224 */ /* 0x040fe200078e022b */
[----:B------:R-:W-:Y:S01]  /*20f0*/  IABS R43, R45 ;  /* 0x0000002d002b7213 */ /* 0x000fe20000000000 */
[--C-:B------:R-:W-:Y:S01]  /*2100*/  @!P5 IMAD.IADD R35, R35, 0x1, -R2.reuse ;  /* 0x000000012323d824 */ /* 0x100fe200078e0a02 */
[----:B------:R-:W-:Y:S01]  /*2110*/  ISETP.GT.U32.AND P5, PT, R2, R36, PT ;  /* 0x000000240200720c */ /* 0x000fe20003fa4070 */
[--C-:B------:R-:W-:Y:S01]  /*2120*/  @!P6 IMAD.IADD R34, R34, 0x1, -R2.reuse ;  /* 0x000000012222e824 */ /* 0x100fe200078e0a02 */
[C---:B------:R-:W-:Y:S01]  /*2130*/  ISETP.GT.U32.AND P6, PT, R2.reuse, R39, PT ;  /* 0x000000270200720c */ /* 0x040fe20003fc4070 */
[----:B------:R-:W-:Y:S01]  /*2140*/  @!P2 IMAD.IADD R37, R37, 0x1, -R2 ;  /* 0x000000012525a824 */ /* 0x000fe200078e0a02 */
[----:B------:R-:W-:Y:S01]  /*2150*/  ISETP.GT.U32.AND P2, PT, R2, R38, PT ;  /* 0x000000260200720c */ /* 0x000fe20003f44070 */
[----:B------:R-:W-:-:S02]  /*2160*/  IMAD.MOV.U32 R33, RZ, RZ, R35 ;  /* 0x000000ffff217224 */ /* 0x000fc400078e0023 */
[----:B------:R-:W-:Y:S02]  /*2170*/  IMAD.MOV.U32 R35, RZ, RZ, R37 ;  /* 0x000000ffff237224 */ /* 0x000fe400078e0025 */
[----:B------:R-:W-:-:S04]  /*2180*/  IMAD.HI.U32 R37, R8, R41, RZ ;  /* 0x0000002908257227 */ /* 0x000fc800078e00ff */
[--C-:B------:R-:W-:Y:S02]  /*2190*/  @!P5 IMAD.IADD R36, R36, 0x1, -R2.reuse ;  /* 0x000000012424d824 */ /* 0x100fe400078e0a02 */
[--C-:B------:R-:W-:Y:S02]  /*21a0*/  @!P6 IMAD.IADD R39, R39, 0x1, -R2.reuse ;  /* 0x000000012727e824 */ /* 0x100fe400078e0a02 */
[----:B------:R-:W-:Y:S01]  /*21b0*/  @!P2 IMAD.IADD R38, R38, 0x1, -R2 ;  /* 0x000000012626a824 */ /* 0x000fe200078e0a02 */
[C---:B------:R-:W-:Y:S01]  /*21c0*/  ISETP.GT.U32.AND P5, PT, R2.reuse, R36, PT ;  /* 0x000000240200720c */ /* 0x040fe20003fa4070 */
[----:B------:R-:W-:Y:S01]  /*21d0*/  @!P3 IMAD.MOV R33, RZ, RZ, -R33 ;  /* 0x000000ffff21b224 */ /* 0x000fe200078e0a21 */
[----:B------:R-:W-:Y:S01]  /*21e0*/  ISETP.GT.U32.AND P6, PT, R2, R39, PT ;  /* 0x000000270200720c */ /* 0x000fe20003fc4070 */
[----:B------:R-:W-:Y:S01]  /*21f0*/  @!P4 IMAD.MOV R34, RZ, RZ, -R34 ;  /* 0x000000ffff22c224 */ /* 0x000fe200078e0a22 */
[----:B------:R-:W-:Y:S01]  /*2200*/  ISETP.GE.AND P3, PT, R40, RZ, PT ;  /* 0x000000ff2800720c */ /* 0x000fe20003f66270 */
[----:B------:R-:W-:Y:S01]  /*2210*/  IMAD.MOV R40, RZ, RZ, -R37 ;  /* 0x000000ffff287224 */ /* 0x000fe200078e0a25 */
[----:B------:R-:W-:Y:S01]  /*2220*/  ISETP.GT.U32.AND P2, PT, R2, R38, PT ;  /* 0x000000260200720c */ /* 0x000fe20003f44070 */
[----:B------:R-:W-:Y:S01]  /*2230*/  IMAD.HI.U32 R37, R8, R43, RZ ;  /* 0x0000002b08257227 */ /* 0x000fe200078e00ff */
[----:B------:R-:W-:-:S02]  /*2240*/  ISETP.GE.AND P4, PT, R42, RZ, PT ;  /* 0x000000ff2a00720c */ /* 0x000fc40003f86270 */
[C---:B------:R-:W-:Y:S01]  /*2250*/  LOP3.LUT R42, R3.reuse, 0x36, RZ, 0xfc, !PT ;  /* 0x00000036032a7812 */ /* 0x040fe200078efcff */
[----:B------:R-:W-:Y:S02]  /*2260*/  IMAD.MOV R37, RZ, RZ, -R37 ;  /* 0x000000ffff257224 */ /* 0x000fe400078e0a25 */
[C---:B------:R-:W-:Y:S02]  /*2270*/  IMAD R41, R2.reuse, R40, R41 ;  /* 0x0000002802297224 */ /* 0x040fe400078e0229 */
[----:B------:R-:W-:Y:S01]  /*2280*/  IMAD R40, R2, R37, R43 ;  /* 0x0000002502287224 */ /* 0x000fe200078e022b */
[----:B------:R-:W-:Y:S01]  /*2290*/  LOP3.LUT R37, R3, 0x34, RZ, 0xfc, !PT ;  /* 0x0000003403257812 */ /* 0x000fe200078efcff */
[--C-:B------:R-:W-:Y:S01]  /*22a0*/  @!P5 IMAD.IADD R36, R36, 0x1, -R2.reuse ;  /* 0x000000012424d824 */ /* 0x100fe200078e0a02 */
[----:B------:R-:W-:Y:S01]  /*22b0*/  ISETP.GE.AND P5, PT, R45, RZ, PT ;  /* 0x000000ff2d00720c */ /* 0x000fe20003fa6270 */
[--C-:B------:R-:W-:Y:S01]  /*22c0*/  @!P6 IMAD.IADD R39, R39, 0x1, -R2.reuse ;  /* 0x000000012727e824 */ /* 0x100fe200078e0a02 */
[----:B------:R-:W-:Y:S01]  /*22d0*/  IABS R49, R37 ;  /* 0x0000002500317213 */ /* 0x000fe20000000000 */
[----:B------:R-:W-:Y:S01]  /*22e0*/  @!P2 IMAD.IADD R38, R38, 0x1, -R2 ;  /* 0x000000012626a824 */ /* 0x000fe200078e0a02 */
[----:B------:R-:W-:Y:S01]  /*22f0*/  ISETP.GE.AND P2, PT, R37, RZ, PT ;  /* 0x000000ff2500720c */ /* 0x000fe20003f46270 */
[----:B------:R-:W-:Y:S01]  /*2300*/  @!P0 IMAD.MOV R36, RZ, RZ, -R36 ;  /* 0x000000ffff248224 */ /* 0x000fe200078e0a24 */
[----:B------:R-:W-:Y:S01]  /*2310*/  ISETP.GT.U32.AND P0, PT, R2, R41, PT ;  /* 0x000000290200720c */ /* 0x000fe20003f04070 */
[----:B------:R-:W-:Y:S01]  /*2320*/  IMAD.MOV.U32 R37, RZ, RZ, R39 ;  /* 0x000000ffff257224 */ /* 0x000fe200078e0027 */
[----:B------:R-:W-:Y:S01]  /*2330*/  IABS R45, R42 ;  /* 0x0000002a002d7213 */ /* 0x000fe20000000000 */
[----:B------:R-:W-:Y:S01]  /*2340*/  @!P4 IMAD.MOV R38, RZ, RZ, -R38 ;  /* 0x000000ffff26c224 */ /* 0x000fe200078e0a26 */
[----:B------:R-:W-:Y:S01]  /*2350*/  ISETP.GE.AND P6, PT, R42, RZ, PT ;  /* 0x000000ff2a00720c */ /* 0x000fe20003fc6270 */
[----:B------:R-:W-:Y:S01]  /*2360*/  @!P3 IMAD.MOV R37, RZ, RZ, -R37 ;  /* 0x000000ffff25b224 */ /* 0x000fe200078e0a25 */
[----:B------:R-:W-:Y:S01]  /*2370*/  ISETP.GT.U32.AND P3, PT, R2, R40, PT ;  /* 0x000000280200720c */ /* 0x000fe20003f64070 */
[----:B------:R-:W-:Y:S01]  /*2380*/  IMAD.HI.U32 R42, R8, R45, RZ ;  /* 0x0000002d082a7227 */ /* 0x000fe200078e00ff */
[----:B------:R-:W-:-:S03]  /*2390*/  LOP3.LUT R43, R3, 0x32, RZ, 0xfc, !PT ;  /* 0x00000032032b7812 */ /* 0x000fc600078efcff */
[----:B------:R-:W-:Y:S01]  /*23a0*/  IMAD.MOV R42, RZ, RZ, -R42 ;  /* 0x000000ffff2a7224 */ /* 0x000fe200078e0a2a */
[----:B------:R-:W-:Y:S01]  /*23b0*/  ISETP.GE.AND P4, PT, R43, RZ, PT ;  /* 0x000000ff2b00720c */ /* 0x000fe20003f86270 */
[----:B------:R-:W-:Y:S01]  /*23c0*/  @!P0 IMAD.IADD R41, R41, 0x1, -R2 ;  /* 0x0000000129298824 */ /* 0x000fe200078e0a02 */
[----:B------:R-:W-:Y:S01]  /*23d0*/  IABS R51, R43 ;  /* 0x0000002b00337213 */ /* 0x000fe20000000000 */
[----:B------:R-:W-:Y:S02]  /*23e0*/  IMAD R43, R2, R42, R45 ;  /* 0x0000002a022b7224 */ /* 0x000fe400078e022d */
[----:B------:R-:W-:Y:S01]  /*23f0*/  IMAD.HI.U32 R42, R8, R49, RZ ;  /* 0x00000031082a7227 */ /* 0x000fe200078e00ff */
[----:B------:R-:W-:-:S03]  /*2400*/  ISETP.GT.U32.AND P0, PT, R2, R41, PT ;  /* 0x000000290200720c */ /* 0x000fc60003f04070 */
[----:B------:R-:W-:Y:S02]  /*2410*/  @!P3 IMAD.IADD R40, R40, 0x1, -R2 ;  /* 0x000000012828b824 */ /* 0x000fe400078e0a02 */
[----:B------:R-:W-:Y:S02]  /*2420*/  IMAD.MOV R42, RZ, RZ, -R42 ;  /* 0x000000ffff2a7224 */ /* 0x000fe400078e0a2a */
[----:B------:R-:W-:Y:S01]  /*2430*/  @!P1 IMAD.MOV R35, RZ, RZ, -R35 ;  /* 0x000000ffff239224 */ /* 0x000fe200078e0a23 */
[C---:B------:R-:W-:Y:S01]  /*2440*/  ISETP.GT.U32.AND P3, PT, R2.reuse, R40, PT ;  /* 0x000000280200720c */ /* 0x040fe20003f64070 */
[----:B------:R-:W-:Y:S01]  /*2450*/  IMAD R42, R2, R42, R49 ;  /* 0x0000002a022a7224 */ /* 0x000fe200078e0231 */
[----:B------:R-:W-:Y:S01]  /*2460*/  ISETP.GE.AND P1, PT, R44, RZ, PT ;  /* 0x000000ff2c00720c */ /* 0x000fe20003f26270 */
[----:B------:R-:W-:Y:S01]  /*2470*/  IMAD.HI.U32 R45, R8, R55, RZ ;  /* 0x00000037082d7227 */ /* 0x000fe200078e00ff */
[----:B------:R-:W-:-:S03]  /*2480*/  LOP3.LUT R44, R3, 0x30, RZ, 0xfc, !PT ;  /* 0x00000030032c7812 */ /* 0x000fc600078efcff */
[--C-:B------:R-:W-:Y:S01]  /*2490*/  @!P0 IMAD.IADD R41, R41, 0x1, -R2.reuse ;  /* 0x0000000129298824 */ /* 0x100fe200078e0a02 */
[----:B------:R-:W-:Y:S01]  /*24a0*/  ISETP.GT.U32.AND P0, PT, R2, R43, PT ;  /* 0x0000002b0200720c */ /* 0x000fe20003f04070 */
[----:B------:R-:W-:Y:S01]  /*24b0*/  IMAD.MOV R48, RZ, RZ, -R45 ;  /* 0x000000ffff307224 */ /* 0x000fe200078e0a2d */
[----:B------:R-:W-:Y:S01]  /*24c0*/  IABS R53, R44 ;  /* 0x0000002c00357213 */ /* 0x000fe20000000000 */
[----:B------:R-:W-:Y:S02]  /*24d0*/  IMAD.MOV.U32 R39, RZ, RZ, R41 ;  /* 0x000000ffff277224 */ /* 0x000fe400078e0029 */
[----:B------:R-:W-:Y:S01]  /*24e0*/  @!P3 IMAD.IADD R40, R40, 0x1, -R2 ;  /* 0x000000012828b824 */ /* 0x000fe200078e0a02 */
[----:B------:R-:W-:Y:S01]  /*24f0*/  ISETP.GT.U32.AND P3, PT, R2, R42, PT ;  /* 0x0000002a0200720c */ /* 0x000fe20003f64070 */
[----:B------:R-:W-:-:S04]  /*2500*/  IMAD.HI.U32 R41, R8, R51, RZ ;  /* 0x0000003308297227 */ /* 0x000fc800078e00ff */
[----:B------:R-:W-:Y:S02]  /*2510*/  IMAD.MOV R41, RZ, RZ, -R41 ;  /* 0x000000ffff297224 */ /* 0x000fe400078e0a29 */
[--C-:B------:R-:W-:Y:S02]  /*2520*/  @!P0 IMAD.IADD R43, R43, 0x1, -R2.reuse ;  /* 0x000000012b2b8824 */ /* 0x100fe400078e0a02 */
[C---:B------:R-:W-:Y:S02]  /*2530*/  IMAD R45, R2.reuse, R41, R51 ;  /* 0x00000029022d7224 */ /* 0x040fe400078e0233 */
[C---:B------:R-:W-:Y:S01]  /*2540*/  IMAD R51, R2.reuse, R48, R55 ;  /* 0x0000003002337224 */ /* 0x040fe200078e0237 */
[----:B------:R-:W-:Y:S01]  /*2550*/  ISETP.GT.U32.AND P0, PT, R2, R43, PT ;  /* 0x0000002b0200720c */ /* 0x000fe20003f04070 */
[----:B------:R-:W-:Y:S01]  /*2560*/  @!P1 IMAD.MOV R39, RZ, RZ, -R39 ;  /* 0x000000ffff279224 */ /* 0x000fe200078e0a27 */
[----:B------:R-:W-:Y:S01]  /*2570*/  ISETP.GE.AND P1, PT, R44, RZ, PT ;  /* 0x000000ff2c00720c */ /* 0x000fe20003f26270 */
[----:B------:R-:W-:Y:S01]  /*2580*/  @!P3 IMAD.IADD R42, R42, 0x1, -R2 ;  /* 0x000000012a2ab824 */ /* 0x000fe200078e0a02 */
[----:B------:R-:W-:Y:S01]  /*2590*/  ISETP.GT.U32.AND P3, PT, R2, R51, PT ;  /* 0x000000330200720c */ /* 0x000fe20003f64070 */
[----:B------:R-:W-:Y:S01]  /*25a0*/  IMAD.HI.U32 R44, R8, R53, RZ ;  /* 0x00000035082c7227 */ /* 0x000fe200078e00ff */
[----:B------:R-:W-:-:S03]  /*25b0*/  IABS R55, R54 ;  /* 0x0000003600377213 */ /* 0x000fc60000000000 */
[----:B------:R-:W-:Y:S02]  /*25c0*/  IMAD.MOV R44, RZ, RZ, -R44 ;  /* 0x000000ffff2c7224 */ /* 0x000fe400078e0a2c */
[----:B------:R-:W-:Y:S01]  /*25d0*/  @!P5 IMAD.MOV R40, RZ, RZ, -R40 ;  /* 0x000000ffff28d224 */ /* 0x000fe200078e0a28 */
[C---:B------:R-:W-:Y:S01]  /*25e0*/  ISETP.GT.U32.AND P5, PT, R2.reuse, R45, PT ;  /* 0x0000002d0200720c */ /* 0x040fe20003fa4070 */
[C---:B------:R-:W-:Y:S01]  /*25f0*/  IMAD R49, R2.reuse, R44, R53 ;  /* 0x0000002c02317224 */ /* 0x040fe200078e0235 */
[----:B------:R-:W-:Y:S01]  /*2600*/  IABS R53, R52 ;  /* 0x0000003400357213 */ /* 0x000fe20000000000 */
[--C-:B------:R-:W-:Y:S02]  /*2610*/  @!P0 IMAD.IADD R43, R43, 0x1, -R2.reuse ;  /* 0x000000012b2b8824 */ /* 0x100fe400078e0a02 */
[----:B------:R-:W-:Y:S01]  /*2620*/  @!P3 IMAD.IADD R51, R51, 0x1, -R2 ;  /* 0x000000013333b824 */ /* 0x000fe200078e0a02 */
[----:B------:R-:W-:Y:S01]  /*2630*/  ISETP.GT.U32.AND P0, PT, R2, R49, PT ;  /* 0x000000310200720c */ /* 0x000fe20003f04070 */
[----:B------:R-:W-:-:S03]  /*2640*/  IMAD.HI.U32 R48, R8, R55, RZ ;  /* 0x0000003708307227 */ /* 0x000fc600078e00ff */
[C---:B------:R-:W-:Y:S01]  /*2650*/  ISETP.GT.U32.AND P3, PT, R2.reuse, R51, PT ;  /* 0x000000330200720c */ /* 0x040fe20003f64070 */
[----:B------:R-:W-:Y:S02]  /*2660*/  IMAD.MOV R48, RZ, RZ, -R48 ;  /* 0x000000ffff307224 */ /* 0x000fe400078e0a30 */
[----:B------:R-:W-:Y:S01]  /*2670*/  @!P5 IMAD.IADD R45, R45, 0x1, -R2 ;  /* 0x000000012d2dd824 */ /* 0x000fe200078e0a02 */
[----:B------:R-:W-:Y:S01]  /*2680*/  ISETP.GT.U32.AND P5, PT, R2, R42, PT ;  /* 0x0000002a0200720c */ /* 0x000fe20003fa4070 */
[----:B------:R-:W-:-:S04]  /*2690*/  IMAD.HI.U32 R44, R8, R53, RZ ;  /* 0x00000035082c7227 */ /* 0x000fc800078e00ff */
[----:B------:R-:W-:Y:S01]  /*26a0*/  @!P0 IMAD.IADD R49, R49, 0x1, -R2 ;  /* 0x0000000131318824 */ /* 0x000fe200078e0a02 */
[C---:B------:R-:W-:Y:S01]  /*26b0*/  ISETP.GT.U32.AND P0, PT, R2.reuse, R45, PT ;  /* 0x0000002d0200720c */ /* 0x040fe20003f04070 */
[C---:B------:R-:W-:Y:S02]  /*26c0*/  IMAD R55, R2.reuse, R48, R55 ;  /* 0x0000003002377224 */ /* 0x040fe400078e0237 */
[----:B------:R-:W-:Y:S02]  /*26d0*/  IMAD.MOV R44, RZ, RZ, -R44 ;  /* 0x000000ffff2c7224 */ /* 0x000fe400078e0a2c */
[----:B------:R-:W-:Y:S01]  /*26e0*/  @!P3 IMAD.IADD R51, R51, 0x1, -R2 ;  /* 0x000000013333b824 */ /* 0x000fe200078e0a02 */
[C---:B------:R-:W-:Y:S01]  /*26f0*/  ISETP.GT.U32.AND P3, PT, R2.reuse, R55, PT ;  /* 0x000000370200720c */ /* 0x040fe20003f64070 */
[----:B------:R-:W-:Y:S02]  /*2700*/  IMAD R53, R2, R44, R53 ;  /* 0x0000002c02357224 */ /* 0x000fe400078e0235 */
[----:B------:R-:W-:-:S04]  /*2710*/  IMAD.HI.U32 R44, R8, R59, RZ ;  /* 0x0000003b082c7227 */ /* 0x000fc800078e00ff */
[----:B------:R-:W-:Y:S02]  /*2720*/  IMAD.MOV R44, RZ, RZ, -R44 ;  /* 0x000000ffff2c7224 */ /* 0x000fe400078e0a2c */
[--C-:B------:R-:W-:Y:S01]  /*2730*/  @!P0 IMAD.IADD R45, R45, 0x1, -R2.reuse ;  /* 0x000000012d2d8824 */ /* 0x100fe200078e0a02 */
[C---:B------:R-:W-:Y:S01]  /*2740*/  ISETP.GT.U32.AND P0, PT, R2.reuse, R53, PT ;  /* 0x000000350200720c */ /* 0x040fe20003f04070 */
[C---:B------:R-:W-:Y:S02]  /*2750*/  IMAD R59, R2.reuse, R44, R59 ;  /* 0x0000002c023b7224 */ /* 0x040fe400078e023b */
[----:B------:R-:W-:Y:S02]  /*2760*/  @!P3 IMAD.IADD R55, R55, 0x1, -R2 ;  /* 0x000000013737b824 */ /* 0x000fe400078e0a02 */
[----:B------:R-:W-:Y:S01]  /*2770*/  IMAD.MOV.U32 R41, RZ, RZ, R43 ;  /* 0x000000ffff297224 */ /* 0x000fe200078e002b */
[----:B------:R-:W-:Y:S01]  /*2780*/  ISETP.GT.U32.AND P3, PT, R2, R59, PT ;  /* 0x0000003b0200720c */ /* 0x000fe20003f64070 */
[----:B------:R-:W-:-:S04]  /*2790*/  IMAD.HI.U32 R43, R8, R57, RZ ;  /* 0x00000039082b7227 */ /* 0x000fc800078e00ff */
[----:B------:R-:W-:Y:S02]  /*27a0*/  IMAD.MOV R43, RZ, RZ, -R43 ;  /* 0x000000ffff2b7224 */ /* 0x000fe400078e0a2b */
[--C-:B------:R-:W-:Y:S01]  /*27b0*/  @!P5 IMAD.IADD R42, R42, 0x1, -R2.reuse ;  /* 0x000000012a2ad824 */ /* 0x100fe200078e0a02 */
[----:B------:R-:W-:Y:S01]  /*27c0*/  ISETP.GE.AND P5, PT, R50, RZ, PT ;  /* 0x000000ff3200720c */ /* 0x000fe20003fa6270 */
[----:B------:R-:W-:Y:S01]  /*27d0*/  @!P0 IMAD.IADD R53, R53, 0x1, -R2 ;  /* 0x0000000135358824 */ /* 0x000fe200078e0a02 */
[----:B------:R-:W-:Y:S01]  /*27e0*/  LOP3.LUT R50, R3, 0x12, RZ, 0xfc, !PT ;  /* 0x0000001203327812 */ /* 0x000fe200078efcff */
[C---:B------:R-:W-:Y:S02]  /*27f0*/  IMAD R57, R2.reuse, R43, R57 ;  /* 0x0000002b02397224 */ /* 0x040fe400078e0239 */
[----:B------:R-:W-:Y:S01]  /*2800*/  @!P2 IMAD.MOV R42, RZ, RZ, -R42 ;  /* 0x000000ffff2aa224 */ /* 0x000fe200078e0a2a */
[C---:B------:R-:W-:Y:S01]  /*2810*/  ISETP.GT.U32.AND P2, PT, R2.reuse, R53, PT ;  /* 0x000000350200720c */ /* 0x040fe20003f44070 */
[----:B------:R-:W-:Y:S01]  /*2820*/  IMAD.MOV.U32 R43, RZ, RZ, R45 ;  /* 0x000000ffff2b7224 */ /* 0x000fe200078e002d */
[----:B------:R-:W-:Y:S01]  /*2830*/  ISETP.GT.U32.AND P0, PT, R2, R57, PT ;  /* 0x000000390200720c */ /* 0x000fe20003f04070 */
[----:B------:R-:W-:Y:S01]  /*2840*/  @!P3 IMAD.IADD R59, R59, 0x1, -R2 ;  /* 0x000000013b3bb824 */ /* 0x000fe200078e0a02 */
[----:B------:R-:W-:Y:S01]  /*2850*/  IABS R79, R50 ;  /* 0x00000032004f7213 */ /* 0x000fe20000000000 */
[----:B------:R-:W-:-:S04]  /*2860*/  IMAD.HI.U32 R44, R8, R61, RZ ;  /* 0x0000003d082c7227 */ /* 0x000fc800078e00ff */
[----:B------:R-:W-:Y:S01]  /*2870*/  @!P4 IMAD.MOV R43, RZ, RZ, -R43 ;  /* 0x000000ffff2bc224 */ /* 0x000fe200078e0a2b */
[----:B------:R-:W-:Y:S01]  /*2880*/  ISETP.GT.U32.AND P4, PT, R2, R59, PT ;  /* 0x0000003b0200720c */ /* 0x000fe20003f84070 */
[----:B------:R-:W-:Y:S02]  /*2890*/  IMAD.MOV R45, RZ, RZ, -R44 ;  /* 0x000000ffff2d7224 */ /* 0x000fe400078e0a2c */
[----:B------:R-:W-:-:S04]  /*28a0*/  IMAD.HI.U32 R44, R8, R63, RZ ;  /* 0x0000003f082c7227 */ /* 0x000fc800078e00ff */
[C---:B------:R-:W-:Y:S02]  /*28b0*/  IMAD R61, R2.reuse, R45, R61 ;  /* 0x0000002d023d7224 */ /* 0x040fe400078e023d */
[----:B------:R-:W-:Y:S02]  /*28c0*/  IMAD.MOV R44, RZ, RZ, -R44 ;  /* 0x000000ffff2c7224 */ /* 0x000fe400078e0a2c */
[--C-:B------:R-:W-:Y:S01]  /*28d0*/  @!P2 IMAD.IADD R53, R53, 0x1, -R2.reuse ;  /* 0x000000013535a824 */ /* 0x100fe200078e0a02 */
[C---:B------:R-:W-:Y:S01]  /*28e0*/  ISETP.GT.U32.AND P2, PT, R2.reuse, R61, PT ;  /* 0x0000003d0200720c */ /* 0x040fe20003f44070 */
[----:B------:R-:W-:Y:S02]  /*28f0*/  IMAD R63, R2, R44, R63 ;  /* 0x0000002c023f7224 */ /* 0x000fe400078e023f */
[----:B------:R-:W-:Y:S02]  /*2900*/  @!P4 IMAD.IADD R59, R59, 0x1, -R2 ;  /* 0x000000013b3bc824 */ /* 0x000fe400078e0a02 */
[----:B------:R-:W-:Y:S01]  /*2910*/  IMAD.HI.U32 R48, R8, R67, RZ ;  /* 0x0000004308307227 */ /* 0x000fe200078e00ff */
[----:B------:R-:W-:-:S03]  /*2920*/  ISETP.GT.U32.AND P4, PT, R2, R63, PT ;  /* 0x0000003f0200720c */ /* 0x000fc60003f84070 */
[----:B------:R-:W-:Y:S02]  /*2930*/  IMAD.MOV R48, RZ, RZ, -R48 ;  /* 0x000000ffff307224 */ /* 0x000fe400078e0a30 */
[--C-:B------:R-:W-:Y:S01]  /*2940*/  @!P0 IMAD.IADD R57, R57, 0x1, -R2.reuse ;  /* 0x0000000139398824 */ /* 0x100fe200078e0a02 */
[C---:B------:R-:W-:Y:S01]  /*2950*/  ISETP.GT.U32.AND P0, PT, R2.reuse, R55, PT ;  /* 0x000000370200720c */ /* 0x040fe20003f04070 */
[----:B------:R-:W-:Y:S02]  /*2960*/  @!P2 IMAD.IADD R61, R61, 0x1, -R2 ;  /* 0x000000013d3da824 */ /* 0x000fe400078e0a02 */
[C---:B------:R-:W-:Y:S01]  /*2970*/  IMAD R67, R2.reuse, R48, R67 ;  /* 0x0000003002437224 */ /* 0x040fe200078e0243 */
[----:B------:R-:W-:Y:S01]  /*2980*/  ISETP.GT.U32.AND P3, PT, R2, R57, PT ;  /* 0x000000390200720c */ /* 0x000fe20003f64070 */
[----:B------:R-:W-:-:S04]  /*2990*/  IMAD.HI.U32 R45, R8, R65, RZ ;  /* 0x00000041082d7227 */ /* 0x000fc800078e00ff */
[----:B------:R-:W-:Y:S01]  /*29a0*/  @!P4 IMAD.IADD R63, R63, 0x1, -R2 ;  /* 0x000000013f3fc824 */ /* 0x000fe200078e0a02 */
[----:B------:R-:W-:Y:S01]  /*29b0*/  ISETP.GT.U32.AND P4, PT, R2, R61, PT ;  /* 0x0000003d0200720c */ /* 0x000fe20003f84070 */
[----:B------:R-:W-:-:S04]  /*29c0*/  IMAD.HI.U32 R44, R8, R69, RZ ;  /* 0x00000045082c7227 */ /* 0x000fc800078e00ff */
[----:B------:R-:W-:-:S04]  /*29d0*/  IMAD.HI.U32 R48, R8, R73, RZ ;  /* 0x0000004908307227 */ /* 0x000fc800078e00ff */
[----:B------:R-:W-:Y:S02]  /*29e0*/  IMAD.MOV R45, RZ, RZ, -R45 ;  /* 0x000000ffff2d7224 */ /* 0x000fe400078e0a2d */
[----:B------:R-:W-:Y:S02]  /*29f0*/  @!P5 IMAD.MOV R51, RZ, RZ, -R51 ;  /* 0x000000ffff33d224 */ /* 0x000fe400078e0a33 */
[----:B------:R-:W-:Y:S01]  /*2a00*/  @!P4 IMAD.IADD R61, R61, 0x1, -R2 ;  /* 0x000000013d3dc824 */ /* 0x000fe200078e0a02 */
[C---:B------:R-:W-:Y:S01]  /*2a10*/  ISETP.GT.U32.AND P4, PT, R2.reuse, R67, PT ;  /* 0x000000430200720c */ /* 0x040fe20003f84070 */
[----:B------:R-:W-:Y:S02]  /*2a20*/  IMAD.MOV R44, RZ, RZ, -R44 ;  /* 0x000000ffff2c7224 */ /* 0x000fe400078e0a2c */
[----:B------:R-:W-:Y:S02]  /*2a30*/  IMAD.MOV R48, RZ, RZ, -R48 ;  /* 0x000000ffff307224 */ /* 0x000fe400078e0a30 */
[----:B------:R-:W-:-:S02]  /*2a40*/  IMAD R65, R2, R45, R65 ;  /* 0x0000002d02417224 */ /* 0x000fc400078e0241 */
[--C-:B------:R-:W-:Y:S01]  /*2a50*/  @!P0 IMAD.IADD R55, R55, 0x1, -R2.reuse ;  /* 0x0000000137378824 */ /* 0x100fe200078e0a02 */
[----:B------:R-:W-:Y:S01]  /*2a60*/  ISETP.GE.AND P0, PT, R54, RZ, PT ;  /* 0x000000ff3600720c */ /* 0x000fe20003f06270 */
[C---:B------:R-:W-:Y:S01]  /*2a70*/  IMAD R69, R2.reuse, R44, R69 ;  /* 0x0000002c02457224 */ /* 0x040fe200078e0245 */
[----:B------:R-:W0:Y:S01]  /*2a80*/  I2F.RP R54, R99 ;  /* 0x0000006300367306 */ /* 0x000e220000209400 */
[C---:B------:R-:W-:Y:S01]  /*2a90*/  IMAD R73, R2.reuse, R48, R73 ;  /* 0x0000003002497224 */ /* 0x040fe200078e0249 */
[----:B------:R-:W-:Y:S01]  /*2aa0*/  LOP3.LUT R48, R3, 0x14, RZ, 0xfc, !PT ;  /* 0x0000001403307812 */ /* 0x000fe200078efcff */
[----:B------:R-:W-:Y:S01]  /*2ab0*/  @!P4 IMAD.IADD R67, R67, 0x1, -R2 ;  /* 0x000000014343c824 */ /* 0x000fe200078e0a02 */
[----:B------:R-:W-:Y:S01]  /*2ac0*/  ISETP.GT.U32.AND P2, PT, R2, R65, PT ;  /* 0x000000410200720c */ /* 0x000fe20003f44070 */
[----:B------:R-:W-:Y:S01]  /*2ad0*/  IMAD.HI.U32 R44, R8, R75, RZ ;  /* 0x0000004b082c7227 */ /* 0x000fe200078e00ff */
[----:B------:R-:W-:Y:S02]  /*2ae0*/  IABS R77, R48 ;  /* 0x00000030004d7213 */ /* 0x000fe40000000000 */
[----:B------:R-:W-:Y:S01]  /*2af0*/  ISETP.GT.U32.AND P5, PT, R2, R67, PT ;  /* 0x000000430200720c */ /* 0x000fe20003fa4070 */
[----:B------:R-:W-:-:S02]  /*2b00*/  IMAD.MOV R44, RZ, RZ, -R44 ;  /* 0x000000ffff2c7224 */ /* 0x000fc400078e0a2c */
[----:B------:R-:W-:Y:S01]  /*2b10*/  @!P6 IMAD.MOV R41, RZ, RZ, -R41 ;  /* 0x000000ffff29e224 */ /* 0x000fe200078e0a29 */
[C---:B------:R-:W-:Y:S01]  /*2b20*/  ISETP.GT.U32.AND P6, PT, R2.reuse, R49, PT ;  /* 0x000000310200720c */ /* 0x040fe20003fc4070 */
[----:B------:R-:W-:Y:S02]  /*2b30*/  IMAD R75, R2, R44, R75 ;  /* 0x0000002c024b7224 */ /* 0x000fe400078e024b */
[----:B------:R-:W-:Y:S01]  /*2b40*/  IMAD.HI.U32 R44, R8, R77, RZ ;  /* 0x0000004d082c7227 */ /* 0x000fe200078e00ff */
[----:B0-----:R-:W0:Y:S03]  /*2b50*/  MUFU.RCP R54, R54 ;  /* 0x0000003600367308 */ /* 0x001e260000001000 */
[--C-:B------:R-:W-:Y:S01]  /*2b60*/  @!P3 IMAD.IADD R57, R57, 0x1, -R2.reuse ;  /* 0x000000013939b824 */ /* 0x100fe200078e0a02 */
[----:B------:R-:W-:Y:S01]  /*2b70*/  ISETP.GE.AND P3, PT, R56, RZ, PT ;  /* 0x000000ff3800720c */ /* 0x000fe20003f66270 */
[----:B------:R-:W-:Y:S01]  /*2b80*/  @!P5 IMAD.IADD R67, R67, 0x1, -R2 ;  /* 0x000000014343d824 */ /* 0x000fe200078e0a02 */
[----:B------:R-:W-:Y:S01]  /*2b90*/  ISETP.GT.U32.AND P5, PT, R2, R73, PT ;  /* 0x000000490200720c */ /* 0x000fe20003fa4070 */
[----:B------:R-:W-:-:S02]  /*2ba0*/  IMAD.MOV R56, RZ, RZ, -R44 ;  /* 0x000000ffff387224 */ /* 0x000fc400078e0a2c */
[----:B------:R-:W-:Y:S02]  /*2bb0*/  @!P2 IMAD.IADD R65, R65, 0x1, -R2 ;  /* 0x000000014141a824 */ /* 0x000fe400078e0a02 */
[----:B------:R-:W-:-:S03]  /*2bc0*/  IMAD.HI.U32 R45, R8, R71, RZ ;  /* 0x00000047082d7227 */ /* 0x000fc600078e00ff */
[C---:B------:R-:W-:Y:S01]  /*2bd0*/  ISETP.GT.U32.AND P2, PT, R2.reuse, R65, PT ;  /* 0x000000410200720c */ /* 0x040fe20003f44070 */
[C---:B------:R-:W-:Y:S02]  /*2be0*/  IMAD R77, R2.reuse, R56, R77 ;  /* 0x00000038024d7224 */ /* 0x040fe400078e024d */
[----:B------:R-:W-:Y:S02]  /*2bf0*/  IMAD.MOV R45, RZ, RZ, -R45 ;  /* 0x000000ffff2d7224 */ /* 0x000fe400078e0a2d */
[--C-:B------:R-:W-:Y:S01]  /*2c00*/  @!P5 IMAD.IADD R73, R73, 0x1, -R2.reuse ;  /* 0x000000014949d824 */ /* 0x100fe200078e0a02 */
[----:B------:R-:W-:Y:S01]  /*2c10*/  ISETP.GT.U32.AND P5, PT, R2, R77, PT ;  /* 0x0000004d0200720c */ /* 0x000fe20003fa4070 */
[----:B------:R-:W-:Y:S01]  /*2c20*/  @!P6 IMAD.IADD R49, R49, 0x1, -R2 ;  /* 0x000000013131e824 */ /* 0x000fe200078e0a02 */
[----:B------:R-:W-:Y:S01]  /*2c30*/  ISETP.GE.AND P6, PT, R52, RZ, PT ;  /* 0x000000ff3400720c */ /* 0x000fe20003fc6270 */
[----:B------:R-:W-:Y:S01]  /*2c40*/  IMAD R71, R2, R45, R71 ;  /* 0x0000002d02477224 */ /* 0x000fe200078e0247 */
[----:B------:R-:W-:Y:S01]  /*2c50*/  LOP3.LUT R52, R3, 0x10, RZ, 0xfc, !PT ;  /* 0x0000001003347812 */ /* 0x000fe200078efcff */
[----:B------:R-:W-:-:S03]  /*2c60*/  IMAD.HI.U32 R44, R8, R79, RZ ;  /* 0x0000004f082c7227 */ /* 0x000fc600078e00ff */
[C---:B------:R-:W-:Y:S01]  /*2c70*/  ISETP.GT.U32.AND P4, PT, R2.reuse, R71, PT ;  /* 0x000000470200720c */ /* 0x040fe20003f84070 */
[----:B------:R-:W-:Y:S01]  /*2c80*/  IMAD.MOV R44, RZ, RZ, -R44 ;  /* 0x000000ffff2c7224 */ /* 0x000fe200078e0a2c */
[----:B------:R-:W-:Y:S01]  /*2c90*/  IABS R81, R52 ;  /* 0x0000003400517213 */ /* 0x000fe20000000000 */
[----:B------:R-:W-:Y:S01]  /*2ca0*/  @!P2 IMAD.IADD R65, R65, 0x1, -R2 ;  /* 0x000000014141a824 */ /* 0x000fe200078e0a02 */
[C---:B------:R-:W-:Y:S01]  /*2cb0*/  ISETP.GT.U32.AND P2, PT, R2.reuse, R69, PT ;  /* 0x000000450200720c */ /* 0x040fe20003f44070 */
[----:B------:R-:W-:Y:S02]  /*2cc0*/  IMAD R79, R2, R44, R79 ;  /* 0x0000002c024f7224 */ /* 0x000fe400078e024f */
[----:B0-----:R-:W-:Y:S02]  /*2cd0*/  VIADD R45, R54, 0xffffffe ;  /* 0x0ffffffe362d7836 */ /* 0x001fe40000000000 */
[----:B------:R-:W-:-:S04]  /*2ce0*/  IMAD.HI.U32 R54, R8, R81, RZ ;  /* 0x0000005108367227 */ /* 0x000fc800078e00ff */
[----:B------:R-:W-:Y:S01]  /*2cf0*/  @!P5 IMAD.IADD R77, R77, 0x1, -R2 ;  /* 0x000000014d4dd824 */ /* 0x000fe200078e0a02 */
[C---:B------:R-:W-:Y:S01]  /*2d00*/  ISETP.GT.U32.AND P5, PT, R2.reuse, R79, PT ;  /* 0x0000004f0200720c */ /* 0x040fe20003fa4070 */
[----:B------:R-:W-:Y:S01]  /*2d10*/  IMAD.MOV R54, RZ, RZ, -R54 ;  /* 0x000000ffff367224 */ /* 0x000fe200078e0a36 */
[----:B------:R-:W0:Y:S01]  /*2d20*/  F2I.FTZ.U32.TRUNC.NTZ R45, R45 ;  /* 0x0000002d002d7305 */ /* 0x000e22000021f000 */
[----:B------:R-:W-:Y:S01]  /*2d30*/  @!P1 IMAD.MOV R49, RZ, RZ, -R49 ;  /* 0x000000ffff319224 */ /* 0x000fe200078e0a31 */
[C---:B------:R-:W-:Y:S01]  /*2d40*/  ISETP.GT.U32.AND P1, PT, R2.reuse, R63, PT ;  /* 0x0000003f0200720c */ /* 0x040fe20003f24070 */
[--C-:B------:R-:W-:Y:S02]  /*2d50*/  @!P4 IMAD.IADD R71, R71, 0x1, -R2.reuse ;  /* 0x000000014747c824 */ /* 0x100fe400078e0a02 */
[C---:B------:R-:W-:Y:S01]  /*2d60*/  IMAD R81, R2.reuse, R54, R81 ;  /* 0x0000003602517224 */ /* 0x040fe200078e0251 */
[----:B------:R-:W-:Y:S01]  /*2d70*/  LOP3.LUT R54, R3, 0xe, RZ, 0xfc, !PT ;  /* 0x0000000e03367812 */ /* 0x000fe200078efcff */
[----:B------:R-:W-:Y:S01]  /*2d80*/  @!P2 IMAD.IADD R69, R69, 0x1, -R2 ;  /* 0x000000014545a824 */ /* 0x000fe200078e0a02 */
[C---:B------:R-:W-:Y:S01]  /*2d90*/  ISETP.GT.U32.AND P4, PT, R2.reuse, R71, PT ;  /* 0x000000470200720c */ /* 0x040fe20003f84070 */
[----:B------:R-:W-:Y:S01]  /*2da0*/  IMAD.MOV R64, RZ, RZ, -R64 ;  /* 0x000000ffff407224 */ /* 0x000fe200078e0a40 */
[----:B------:R-:W-:Y:S01]  /*2db0*/  IABS R83, R54 ;  /* 0x0000003600537213 */ /* 0x000fe20000000000 */
[----:B------:R-:W-:Y:S01]  /*2dc0*/  @!P5 IMAD.IADD R79, R79, 0x1, -R2 ;  /* 0x000000014f4fd824 */ /* 0x000fe200078e0a02 */
[C---:B------:R-:W-:Y:S01]  /*2dd0*/  ISETP.GT.U32.AND P5, PT, R2.reuse, R81, PT ;  /* 0x000000510200720c */ /* 0x040fe20003fa4070 */
[----:B------:R-:W-:Y:S01]  /*2de0*/  @!P0 IMAD.MOV R55, RZ, RZ, -R55 ;  /* 0x000000ffff378224 */ /* 0x000fe200078e0a37 */
[----:B------:R-:W-:Y:S01]  /*2df0*/  ISETP.GT.U32.AND P2, PT, R2, R69, PT ;  /* 0x000000450200720c */ /* 0x000fe20003f44070 */
[----:B------:R-:W-:-:S04]  /*2e00*/  IMAD.HI.U32 R56, R8, R83, RZ ;  /* 0x0000005308387227 */ /* 0x000fc800078e00ff */
[----:B------:R-:W-:Y:S01]  /*2e10*/  @!P1 IMAD.IADD R63, R63, 0x1, -R2 ;  /* 0x000000013f3f9824 */ /* 0x000fe200078e0a02 */
[----:B------:R-:W-:Y:S01]  /*2e20*/  ISETP.GE.AND P1, PT, R58, RZ, PT ;  /* 0x000000ff3a00720c */ /* 0x000fe20003f26270 */
[----:B------:R-:W-:Y:S01]  /*2e30*/  IMAD.MOV R56, RZ, RZ, -R56 ;  /* 0x000000ffff387224 */ /* 0x000fe200078e0a38 */
[----:B------:R-:W-:Y:S01]  /*2e40*/  LOP3.LUT R58, R3, 0xc, RZ, 0xfc, !PT ;  /* 0x0000000c033a7812 */ /* 0x000fe200078efcff */
[--C-:B------:R-:W-:Y:S01]  /*2e50*/  @!P4 IMAD.IADD R71, R71, 0x1, -R2.reuse ;  /* 0x000000014747c824 */ /* 0x100fe200078e0a02 */
[----:B------:R-:W-:Y:S01]  /*2e60*/  ISETP.GE.AND P4, PT, R60, RZ, PT ;  /* 0x000000ff3c00720c */ /* 0x000fe20003f86270 */
[C---:B------:R-:W-:Y:S01]  /*2e70*/  IMAD R83, R2.reuse, R56, R83 ;  /* 0x0000003802537224 */ /* 0x040fe200078e0253 */
[----:B------:R-:W-:Y:S01]  /*2e80*/  IABS R85, R58 ;  /* 0x0000003a00557213 */ /* 0x000fe20000000000 */
[----:B0-----:R-:W-:Y:S02]  /*2e90*/  IMAD.MOV R60, RZ, RZ, -R45 ;  /* 0x000000ffff3c7224 */ /* 0x001fe400078e0a2d */
[--C-:B------:R-:W-:Y:S01]  /*2ea0*/  @!P5 IMAD.IADD R81, R81, 0x1, -R2.reuse ;  /* 0x000000015151d824 */ /* 0x100fe200078e0a02 */
[C---:B------:R-:W-:Y:S01]  /*2eb0*/  ISETP.GT.U32.AND P5, PT, R2.reuse, R83, PT ;  /* 0x000000530200720c */ /* 0x040fe20003fa4070 */
[----:B------:R-:W-:Y:S01]  /*2ec0*/  @!P2 IMAD.IADD R69, R69, 0x1, -R2 ;  /* 0x000000014545a824 */ /* 0x000fe200078e0a02 */
[----:B------:R-:W-:Y:S01]  /*2ed0*/  ISETP.GT.U32.AND P2, PT, R2, R75, PT ;  /* 0x0000004b0200720c */ /* 0x000fe20003f44070 */
[----:B------:R-:W-:-:S02]  /*2ee0*/  IMAD R91, R60, R99, RZ ;  /* 0x000000633c5b7224 */ /* 0x000fc400078e02ff */
[----:B------:R-:W-:-:S04]  /*2ef0*/  IMAD.HI.U32 R60, R8, R85, RZ ;  /* 0x00000055083c7227 */ /* 0x000fc800078e00ff */
[----:B------:R-:W-:Y:S02]  /*2f00*/  IMAD.MOV R66, RZ, RZ, -R60 ;  /* 0x000000ffff427224 */ /* 0x000fe400078e0a3c */
[C---:B------:R-:W-:Y:S01]  /*2f10*/  IMAD R89, R2.reuse, R64, R89 ;  /* 0x0000004002597224 */ /* 0x040fe200078e0259 */
[C---:B------:R-:W-:Y:S01]  /*2f20*/  LOP3.LUT R64, R3.reuse, 0x4, RZ, 0xfc, !PT ;  /* 0x0000000403407812 */ /* 0x040fe200078efcff */
[C---:B------:R-:W-:Y:S01]  /*2f30*/  IMAD R85, R2.reuse, R66, R85 ;  /* 0x0000004202557224 */ /* 0x040fe200078e0255 */
[----:B------:R-:W-:Y:S01]  /*2f40*/  LOP3.LUT R66, R3, 0x6, RZ, 0xfc, !PT ;  /* 0x0000000603427812 */ /* 0x000fe200078efcff */
[--C-:B------:R-:W-:Y:S01]  /*2f50*/  @!P5 IMAD.IADD R83, R83, 0x1, -R2.reuse ;  /* 0x000000015353d824 */ /* 0x100fe200078e0a02 */
[----:B------:R-:W-:Y:S01]  /*2f60*/  IABS R93, R64 ;  /* 0x00000040005d7213 */ /* 0x000fe20000000000 */
[----:B------:R-:W-:Y:S01]  /*2f70*/  @!P2 IMAD.IADD R75, R75, 0x1, -R2 ;  /* 0x000000014b4ba824 */ /* 0x000fe200078e0a02 */
[----:B------:R-:W-:Y:S01]  /*2f80*/  ISETP.GT.U32.AND P5, PT, R2, R85, PT ;  /* 0x000000550200720c */ /* 0x000fe20003fa4070 */
[----:B------:R-:W-:Y:S01]  /*2f90*/  IMAD.MOV.U32 R44, RZ, RZ, RZ ;  /* 0x000000ffff2c7224 */ /* 0x000fe200078e00ff */
[----:B------:R-:W-:Y:S01]  /*2fa0*/  ISETP.GE.AND P2, PT, R62, RZ, PT ;  /* 0x000000ff3e00720c */ /* 0x000fe20003f46270 */
[----:B------:R-:W-:Y:S01]  /*2fb0*/  @!P1 IMAD.MOV R59, RZ, RZ, -R59 ;  /* 0x000000ffff3b9224 */ /* 0x000fe200078e0a3b */
[C---:B------:R-:W-:Y:S01]  /*2fc0*/  ISETP.GT.U32.AND P0, PT, R2.reuse, R75, PT ;  /* 0x0000004b0200720c */ /* 0x040fe20003f04070 */
[----:B------:R-:W-:Y:S01]  /*2fd0*/  IMAD.HI.U32 R60, R45, R91, R44 ;  /* 0x0000005b2d3c7227 */ /* 0x000fe200078e002c */
[----:B------:R-:W-:-:S02]  /*2fe0*/  ISETP.GT.U32.AND P1, PT, R2, R79, PT ;  /* 0x0000004f0200720c */ /* 0x000fc40003f24070 */
[----:B------:R-:W-:Y:S01]  /*2ff0*/  IABS R91, R66 ;  /* 0x00000042005b7213 */ /* 0x000fe20000000000 */
[----:B------:R-:W-:-:S04]  /*3000*/  IMAD.HI.U32 R62, R8, R87, RZ ;  /* 0x00000057083e7227 */ /* 0x000fc800078e00ff */
[----:B------:R-:W-:Y:S01]  /*3010*/  @!P5 IMAD.IADD R85, R85, 0x1, -R2 ;  /* 0x000000015555d824 */ /* 0x000fe200078e0a02 */
[----:B------:R-:W-:Y:S01]  /*3020*/  ISETP.GT.U32.AND P5, PT, R2, R73, PT ;  /* 0x000000490200720c */ /* 0x000fe20003fa4070 */
[----:B------:R-:W-:-:S04]  /*3030*/  IMAD.HI.U32 R45, R8, R93, RZ ;  /* 0x0000005d082d7227 */ /* 0x000fc800078e00ff */
[----:B------:R-:W-:Y:S01]  /*3040*/  @!P2 IMAD.MOV R63, RZ, RZ, -R63 ;  /* 0x000000ffff3fa224 */ /* 0x000fe200078e0a3f */
[C---:B------:R-:W-:Y:S01]  /*3050*/  ISETP.GT.U32.AND P2, PT, R2.reuse, R85, PT ;  /* 0x000000550200720c */ /* 0x040fe20003f44070 */
[----:B------:R-:W-:Y:S01]  /*3060*/  @!P0 IMAD.IADD R75, R75, 0x1, -R2 ;  /* 0x000000014b4b8824 */ /* 0x000fe200078e0a02 */
[C---:B------:R-:W-:Y:S01]  /*3070*/  ISETP.GT.U32.AND P0, PT, R2.reuse, R89, PT ;  /* 0x000000590200720c */ /* 0x040fe20003f04070 */
[----:B------:R-:W-:Y:S02]  /*3080*/  IMAD.MOV R62, RZ, RZ, -R62 ;  /* 0x000000ffff3e7224 */ /* 0x000fe400078e0a3e */
[----:B------:R-:W-:Y:S02]  /*3090*/  IMAD.MOV R45, RZ, RZ, -R45 ;  /* 0x000000ffff2d7224 */ /* 0x000fe400078e0a2d */
[C---:B------:R-:W-:Y:S01]  /*30a0*/  IMAD R87, R2.reuse, R62, R87 ;  /* 0x0000003e02577224 */ /* 0x040fe200078e0257 */
[----:B------:R-:W-:Y:S01]  /*30b0*/  IABS R62, R171 ;  /* 0x000000ab003e7213 */ /* 0x000fe20000000000 */
[C---:B------:R-:W-:Y:S01]  /*30c0*/  IMAD R93, R2.reuse, R45, R93 ;  /* 0x0000002d025d7224 */ /* 0x040fe200078e025d */
[----:B------:R-:W-:Y:S01]  /*30d0*/  SHF.R.S32.HI R45, RZ, 0x1f, R184 ;  /* 0x0000001fff2d7819 */ /* 0x000fe200000114b8 */
[----:B------:R-:W-:Y:S01]  /*30e0*/  @!P6 IMAD.MOV R53, RZ, RZ, -R53 ;  /* 0x000000ffff35e224 */ /* 0x000fe200078e0a35 */
[C---:B------:R-:W-:Y:S01]  /*30f0*/  ISETP.GT.U32.AND P6, PT, R2.reuse, R83, PT ;  /* 0x000000530200720c */ /* 0x040fe20003fc4070 */
[--C-:B------:R-:W-:Y:S01]  /*3100*/  @!P5 IMAD.IADD R73, R73, 0x1, -R2.reuse ;  /* 0x000000014949d824 */ /* 0x100fe200078e0a02 */
[C---:B------:R-:W-:Y:S01]  /*3110*/  ISETP.GT.U32.AND P5, PT, R2.reuse, R87, PT ;  /* 0x000000570200720c */ /* 0x040fe20003fa4070 */
[----:B------:R-:W-:Y:S01]  /*3120*/  @!P1 IMAD.IADD R79, R79, 0x1, -R2 ;  /* 0x000000014f4f9824 */ /* 0x000fe200078e0a02 */
[----:B------:R-:W-:Y:S01]  /*3130*/  ISETP.GT.U32.AND P1, PT, R2, R93, PT ;  /* 0x0000005d0200720c */ /* 0x000fe20003f24070 */
[----:B------:R-:W-:Y:S01]  /*3140*/  IMAD.HI.U32 R44, R8, R91, RZ ;  /* 0x0000005b082c7227 */ /* 0x000fe200078e00ff */
[----:B------:R-:W-:-:S03]  /*3150*/  LEA.HI R184, R45, R184, RZ, 0x6 ;  /* 0x000000b82db87211 */ /* 0x000fc600078f30ff */
[----:B------:R-:W-:Y:S01]  /*3160*/  IMAD.HI.U32 R56, R8, R95, RZ ;  /* 0x0000005f08387227 */ /* 0x000fe200078e00ff */
[----:B------:R-:W-:-:S03]  /*3170*/  SHF.R.S32.HI R184, RZ, 0x6, R184 ;  /* 0x00000006ffb87819 */ /* 0x000fc600000114b8 */
[----:B------:R-:W-:-:S04]  /*3180*/  IMAD.HI.U32 R8, R8, R97, RZ ;  /* 0x0000006108087227 */ /* 0x000fc800078e00ff */
[--C-:B------:R-:W-:Y:S01]  /*3190*/  @!P2 IMAD.IADD R85, R85, 0x1, -R2.reuse ;  /* 0x000000015555a824 */ /* 0x100fe200078e0a02 */
[----:B------:R-:W-:Y:S01]  /*31a0*/  ISETP.GE.AND P2, PT, R68, RZ, PT ;  /* 0x000000ff4400720c */ /* 0x000fe20003f46270 */
[----:B------:R-:W-:Y:S01]  /*31b0*/  @!P0 IMAD.IADD R89, R89, 0x1, -R2 ;  /* 0x0000000159598824 */ /* 0x000fe200078e0a02 */
[----:B------:R-:W-:Y:S01]  /*31c0*/  ISETP.GE.AND P0, PT, R70, RZ, PT ;  /* 0x000000ff4600720c */ /* 0x000fe20003f06270 */
[----:B------:R-:W-:Y:S02]  /*31d0*/  IMAD.MOV R8, RZ, RZ, -R8 ;  /* 0x000000ffff087224 */ /* 0x000fe400078e0a08 */
[----:B------:R-:W-:Y:S01]  /*31e0*/  @!P3 IMAD.MOV R57, RZ, RZ, -R57 ;  /* 0x000000ffff39b224 */ /* 0x000fe200078e0a39 */
[C---:B------:R-:W-:Y:S01]  /*31f0*/  ISETP.GT.U32.AND P3, PT, R2.reuse, R77, PT ;  /* 0x0000004d0200720c */ /* 0x040fe20003f64070 */
[----:B------:R-:W-:Y:S01]  /*3200*/  @!P4 IMAD.MOV R61, RZ, RZ, -R61 ;  /* 0x000000ffff3dc224 */ /* 0x000fe200078e0a3d */
[C---:B------:R-:W-:Y:S01]  /*3210*/  ISETP.GT.U32.AND P4, PT, R2.reuse, R81, PT ;  /* 0x000000510200720c */ /* 0x040fe20003f84070 */
[----:B------:R-:W-:-:S02]  /*3220*/  IMAD R97, R2, R8, R97 ;  /* 0x0000000802617224 */ /* 0x000fc400078e0261 */
[----:B------:R-:W-:-:S04]  /*3230*/  IMAD.HI.U32 R60, R60, R62, RZ ;  /* 0x0000003e3c3c7227 */ /* 0x000fc800078e00ff */
[----:B------:R-:W-:Y:S02]  /*3240*/  IMAD.MOV R44, RZ, RZ, -R44 ;  /* 0x000000ffff2c7224 */ /* 0x000fe400078e0a2c */
[----:B------:R-:W-:Y:S02]  /*3250*/  IMAD.MOV R56, RZ, RZ, -R56 ;  /* 0x000000ffff387224 */ /* 0x000fe400078e0a38 */
[--C-:B------:R-:W-:Y:S01]  /*3260*/  @!P6 IMAD.IADD R83, R83, 0x1, -R2.reuse ;  /* 0x000000015353e824 */ /* 0x100fe200078e0a02 */
[----:B------:R-:W-:Y:S01]  /*3270*/  ISETP.GT.U32.AND P6, PT, R2, R97, PT ;  /* 0x000000610200720c */ /* 0x000fe20003fc4070 */
[--C-:B------:R-:W-:Y:S02]  /*3280*/  @!P5 IMAD.IADD R87, R87, 0x1, -R2.reuse ;  /* 0x000000015757d824 */ /* 0x100fe400078e0a02 */
[----:B------:R-:W-:Y:S01]  /*3290*/  @!P1 IMAD.IADD R93, R93, 0x1, -R2 ;  /* 0x000000015d5d9824 */ /* 0x000fe200078e0a02 */
[----:B------:R-:W-:Y:S01]  /*32a0*/  ISETP.GE.AND P1, PT, R74, RZ, PT ;  /* 0x000000ff4a00720c */ /* 0x000fe20003f26270 */
[----:B------:R-:W-:-:S02]  /*32b0*/  IMAD.MOV R60, RZ, RZ, -R60 ;  /* 0x000000ffff3c7224 */ /* 0x000fc400078e0a3c */
[C---:B------:R-:W-:Y:S02]  /*32c0*/  IMAD R91, R2.reuse, R44, R91 ;  /* 0x0000002c025b7224 */ /* 0x040fe400078e025b */
[C---:B------:R-:W-:Y:S02]  /*32d0*/  IMAD R95, R2.reuse, R56, R95 ;  /* 0x00000038025f7224 */ /* 0x040fe400078e025f */
[----:B------:R-:W-:Y:S01]  /*32e0*/  @!P2 IMAD.MOV R65, RZ, RZ, -R65 ;  /* 0x000000ffff41a224 */ /* 0x000fe200078e0a41 */
[C---:B------:R-:W-:Y:S01]  /*32f0*/  ISETP.GT.U32.AND P2, PT, R2.reuse, R87, PT ;  /* 0x000000570200720c */ /* 0x040fe20003f44070 */
[----:B------:R-:W-:Y:S01]  /*3300*/  @!P0 IMAD.MOV R67, RZ, RZ, -R67 ;  /* 0x000000ffff438224 */ /* 0x000fe200078e0a43 */
[C---:B------:R-:W-:Y:S01]  /*3310*/  ISETP.GT.U32.AND P0, PT, R2.reuse, R89, PT ;  /* 0x000000590200720c */ /* 0x040fe20003f04070 */
[----:B------:R-:W-:Y:S02]  /*3320*/  IMAD R8, R99, R60, R62 ;  /* 0x0000003c63087224 */ /* 0x000fe400078e023e */
[--C-:B------:R-:W-:Y:S01]  /*3330*/  @!P3 IMAD.IADD R77, R77, 0x1, -R2.reuse ;  /* 0x000000014d4db824 */ /* 0x100fe200078e0a02 */
[C---:B------:R-:W-:Y:S01]  /*3340*/  ISETP.GT.U32.AND P3, PT, R2.reuse, R91, PT ;  /* 0x0000005b0200720c */ /* 0x040fe20003f64070 */
[--C-:B------:R-:W-:Y:S01]  /*3350*/  @!P4 IMAD.IADD R81, R81, 0x1, -R2.reuse ;  /* 0x000000015151c824 */ /* 0x100fe200078e0a02 */
[----:B------:R-:W-:Y:S01]  /*3360*/  ISETP.GT.U32.AND P4, PT, R2, R95, PT ;  /* 0x0000005f0200720c */ /* 0x000fe20003f84070 */
[--C-:B------:R-:W-:Y:S01]  /*3370*/  @!P6 IMAD.IADD R97, R97, 0x1, -R2.reuse ;  /* 0x000000016161e824 */ /* 0x100fe200078e0a02 */
[----:B------:R-:W-:Y:S01]  /*3380*/  ISETP.GT.U32.AND P5, PT, R99, R8, PT ;  /* 0x000000086300720c */ /* 0x000fe20003fa4070 */
[----:B------:R-:W-:Y:S01]  /*3390*/  @!P1 IMAD.MOV R71, RZ, RZ, -R71 ;  /* 0x000000ffff479224 */ /* 0x000fe200078e0a47 */
[----:B------:R-:W-:Y:S01]  /*33a0*/  ISETP.GE.AND P6, PT, R78, RZ, PT ;  /* 0x000000ff4e00720c */ /* 0x000fe20003fc6270 */
[--C-:B------:R-:W-:Y:S01]  /*33b0*/  @!P2 IMAD.IADD R87, R87, 0x1, -R2.reuse ;  /* 0x000000015757a824 */ /* 0x100fe200078e0a02 */
[----:B------:R-:W-:Y:S01]  /*33c0*/  ISETP.GT.U32.AND P1, PT, R2, R93, PT ;  /* 0x0000005d0200720c */ /* 0x000fe20003f24070 */
[----:B------:R-:W-:Y:S01]  /*33d0*/  @!P0 IMAD.IADD R89, R89, 0x1, -R2 ;  /* 0x0000000159598824 */ /* 0x000fe200078e0a02 */
[----:B------:R-:W-:-:S02]  /*33e0*/  ISETP.GE.AND P2, PT, R48, RZ, PT ;  /* 0x000000ff3000720c */ /* 0x000fc40003f46270 */
[----:B------:R-:W-:Y:S01]  /*33f0*/  ISETP.GE.AND P0, PT, R50, RZ, PT ;  /* 0x000000ff3200720c */ /* 0x000fe20003f06270 */
[--C-:B------:R-:W-:Y:S01]  /*3400*/  @!P3 IMAD.IADD R91, R91, 0x1, -R2.reuse ;  /* 0x000000015b5bb824 */ /* 0x100fe200078e0a02 */
[----:B------:R-:W-:Y:S01]  /*3410*/  ISETP.GE.AND P3, PT, R72, RZ, PT ;  /* 0x000000ff4800720c */ /* 0x000fe20003f66270 */
[--C-:B------:R-:W-:Y:S01]  /*3420*/  @!P4 IMAD.IADD R95, R95, 0x1, -R2.reuse ;  /* 0x000000015f5fc824 */ /* 0x100fe200078e0a02 */
[----:B------:R-:W-:Y:S01]  /*3430*/  ISETP.GE.AND P4, PT, R76, RZ, PT ;  /* 0x000000ff4c00720c */ /* 0x000fe20003f86270 */
[----:B------:R-:W-:Y:S01]  /*3440*/  @!P5 IMAD.IADD R8, R8, 0x1, -R99 ;  /* 0x000000010808d824 */ /* 0x000fe200078e0a63 */
[----:B------:R-:W-:Y:S01]  /*3450*/  ISETP.GT.U32.AND P5, PT, R2, R97, PT ;  /* 0x000000610200720c */ /* 0x000fe20003fa4070 */
[----:B------:R-:W-:Y:S02]  /*3460*/  @!P6 IMAD.MOV R75, RZ, RZ, -R75 ;  /* 0x000000ffff4be224 */ /* 0x000fe400078e0a4b */
[--C-:B------:R-:W-:Y:S01]  /*3470*/  @!P1 IMAD.IADD R93, R93, 0x1, -R2.reuse ;  /* 0x000000015d5d9824 */ /* 0x100fe200078e0a02 */
[----:B------:R-:W-:Y:S01]  /*3480*/  ISETP.GT.U32.AND P6, PT, R99, R8, PT ;  /* 0x000000086300720c */ /* 0x000fe20003fc4070 */
[----:B------:R-:W-:Y:S01]  /*3490*/  @!P2 IMAD.MOV R77, RZ, RZ, -R77 ;  /* 0x000000ffff4da224 */ /* 0x000fe200078e0a4d */
[----:B------:R-:W-:Y:S01]  /*34a0*/  ISETP.GE.AND P1, PT, R54, RZ, PT ;  /* 0x000000ff3600720c */ /* 0x000fe20003f26270 */
[----:B------:R-:W-:Y:S01]  /*34b0*/  @!P0 IMAD.MOV R79, RZ, RZ, -R79 ;  /* 0x000000ffff4f8224 */ /* 0x000fe200078e0a4f */
[----:B------:R-:W-:Y:S01]  /*34c0*/  ISETP.GE.AND P2, PT, R171, RZ, PT ;  /* 0x000000ffab00720c */ /* 0x000fe20003f46270 */
[----:B------:R-:W-:Y:S01]  /*34d0*/  @!P3 IMAD.MOV R69, RZ, RZ, -R69 ;  /* 0x000000ffff45b224 */ /* 0x000fe200078e0a45 */
[----:B------:R-:W-:Y:S01]  /*34e0*/  ISETP.NE.AND P0, PT, R46, RZ, PT ;  /* 0x000000ff2e00720c */ /* 0x000fe20003f05270 */
[----:B------:R-:W-:Y:S01]  /*34f0*/  @!P4 IMAD.MOV R73, RZ, RZ, -R73 ;  /* 0x000000ffff49c224 */ /* 0x000fe200078e0a49 */
[C---:B------:R-:W-:Y:S01]  /*3500*/  ISETP.GT.U32.AND P3, PT, R2.reuse, R91, PT ;  /* 0x0000005b0200720c */ /* 0x040fe20003f64070 */
[----:B------:R-:W-:Y:S01]  /*3510*/  @!P5 IMAD.IADD R97, R97, 0x1, -R2 ;  /* 0x000000016161d824 */ /* 0x000fe200078e0a02 */
[----:B------:R-:W-:-:S02]  /*3520*/  ISETP.GT.U32.AND P4, PT, R2, R95, PT ;  /* 0x0000005f0200720c */ /* 0x000fc40003f84070 */
[----:B------:R-:W-:Y:S01]  /*3530*/  ISETP.GE.AND P5, PT, R80, RZ, PT ;  /* 0x000000ff5000720c */ /* 0x000fe20003fa6270 */
[----:B------:R-:W-:Y:S01]  /*3540*/  @!P6 IMAD.IADD R8, R8, 0x1, -R99 ;  /* 0x000000010808e824 */ /* 0x000fe200078e0a63 */
[----:B------:R-:W-:Y:S01]  /*3550*/  ISETP.GE.AND P6, PT, R66, RZ, PT ;  /* 0x000000ff4200720c */ /* 0x000fe20003fc6270 */
[----:B------:R-:W-:Y:S01]  /*3560*/  @!P1 IMAD.MOV R83, RZ, RZ, -R83 ;  /* 0x000000ffff539224 */ /* 0x000fe200078e0a53 */
[----:B------:R-:W-:Y:S01]  /*3570*/  ISETP.GE.AND P1, PT, R82, RZ, PT ;  /* 0x000000ff5200720c */ /* 0x000fe20003f26270 */
[----:B------:R-:W-:Y:S01]  /*3580*/  @!P2 IMAD.MOV R8, RZ, RZ, -R8 ;  /* 0x000000ffff08a224 */ /* 0x000fe200078e0a08 */
[----:B------:R-:W-:Y:S02]  /*3590*/  ISETP.GE.AND P2, PT, R84, RZ, PT ;  /* 0x000000ff5400720c */ /* 0x000fe40003f46270 */
[----:B------:R-:W-:Y:S01]  /*35a0*/  @!P0 LOP3.LUT R8, RZ, R46, RZ, 0x33, !PT ;  /* 0x0000002eff088212 */ /* 0x000fe200078e33ff */
[--C-:B------:R-:W-:Y:S01]  /*35b0*/  @!P3 IMAD.IADD R91, R91, 0x1, -R2.reuse ;  /* 0x000000015b5bb824 */ /* 0x100fe200078e0a02 */
[----:B------:R-:W-:Y:S01]  /*35c0*/  ISETP.NE.AND P0, PT, R47, RZ, PT ;  /* 0x000000ff2f00720c */ /* 0x000fe20003f05270 */
[----:B------:R-:W-:Y:S01]  /*35d0*/  @!P4 IMAD.IADD R95, R95, 0x1, -R2 ;  /* 0x000000015f5fc824 */ /* 0x000fe200078e0a02 */
[----:B------:R-:W-:Y:S01]  /*35e0*/  LOP3.LUT R2, RZ, R47, RZ, 0x33, !PT ;  /* 0x0000002fff027212 */ /* 0x000fe200078e33ff */
[----:B------:R-:W-:Y:S01]  /*35f0*/  IMAD R8, R8, UR8, RZ ;  /* 0x0000000808087c24 */ /* 0x000fe2000f8e02ff */
[----:B------:R-:W-:Y:S01]  /*3600*/  ISETP.GE.AND P4, PT, R58, RZ, PT ;  /* 0x000000ff3a00720c */ /* 0x000fe20003f86270 */
[----:B------:R-:W-:Y:S01]  /*3610*/  ULDC UR8, c[0x0][0x240] ;  /* 0x0000900000087ab9 */ /* 0x000fe20000000800 */
[----:B------:R-:W-:Y:S01]  /*3620*/  ISETP.GE.AND P3, PT, R52, RZ, PT ;  /* 0x000000ff3400720c */ /* 0x000fe20003f66270 */
[----:B------:R-:W-:Y:S01]  /*3630*/  @!P1 IMAD.MOV R89, RZ, RZ, -R89 ;  /* 0x000000ffff599224 */ /* 0x000fe200078e0a59 */
[----:B------:R-:W-:Y:S01]  /*3640*/  SEL R9, R2, R9, !P0 ;  /* 0x0000000902097207 */ /* 0x000fe20004000000 */
[----:B------:R-:W-:Y:S01]  /*3650*/  @!P2 IMAD.MOV R95, RZ, RZ, -R95 ;  /* 0x000000ffff5fa224 */ /* 0x000fe200078e0a5f */
[----:B------:R-:W-:Y:S01]  /*3660*/  LEA R186, P1, R8, UR10, 0x1 ;  /* 0x0000000a08ba7c11 */ /* 0x000fe2000f8208ff */
[----:B------:R-:W-:Y:S01]  /*3670*/  @!P5 IMAD.MOV R87, RZ, RZ, -R87 ;  /* 0x000000ffff57d224 */ /* 0x000fe200078e0a57 */
[C---:B------:R-:W-:Y:S01]  /*3680*/  SEL R7, R2.reuse, R7, !P0 ;  /* 0x0000000702077207 */ /* 0x040fe20004000000 */
[----:B------:R-:W-:Y:S01]  /*3690*/  IMAD R9, R9, UR8, RZ ;  /* 0x0000000809097c24 */ /* 0x000fe2000f8e02ff */
[----:B------:R-:W-:Y:S01]  /*36a0*/  SEL R16, R2, R16, !P0 ;  /* 0x0000001002107207 */ /* 0x000fe20004000000 */
[----:B------:R-:W-:Y:S01]  /*36b0*/  @!P6 IMAD.MOV R91, RZ, RZ, -R91 ;  /* 0x000000ffff5be224 */ /* 0x000fe200078e0a5b */
[----:B------:R-:W-:Y:S01]  /*36c0*/  LEA.HI.X.SX32 R187, R8, UR11, 0x1, P1 ;  /* 0x0000000b08bb7c11 */ /* 0x000fe200088f0eff */
[----:B------:R-:W-:Y:S01]  /*36d0*/  ULDC.64 UR10, c[0x0][0x218] ;  /* 0x00008600000a7ab9 */ /* 0x000fe20000000a00 */
[C---:B------:R-:W-:Y:S01]  /*36e0*/  SEL R15, R2.reuse, R15, !P0 ;  /* 0x0000000f020f7207 */ /* 0x040fe20004000000 */
[----:B------:R-:W-:Y:S01]  /*36f0*/  IMAD R7, R7, UR8, RZ ;  /* 0x0000000807077c24 */ /* 0x000fe2000f8e02ff */
[----:B------:R-:W-:Y:S01]  /*3700*/  SEL R23, R2, R23, !P0 ;  /* 0x0000001702177207 */ /* 0x000fe20004000000 */
[----:B------:R-:W-:Y:S01]  /*3710*/  IMAD R16, R16, UR8, RZ ;  /* 0x0000000810107c24 */ /* 0x000fe2000f8e02ff */
[----:B------:R-:W-:Y:S01]  /*3720*/  LEA R160, P1, R9, UR10, 0x1 ;  /* 0x0000000a09a07c11 */ /* 0x000fe2000f8208ff */
[----:B------:R-:W-:Y:S01]  /*3730*/  @!P4 IMAD.MOV R85, RZ, RZ, -R85 ;  /* 0x000000ffff55c224 */ /* 0x000fe200078e0a55 */
[----:B------:R-:W-:Y:S01]  /*3740*/  ISETP.GE.AND P4, PT, R64, RZ, PT ;  /* 0x000000ff4000720c */ /* 0x000fe20003f86270 */
[----:B------:R-:W-:Y:S01]  /*3750*/  @!P3 IMAD.MOV R81, RZ, RZ, -R81 ;  /* 0x000000ffff51b224 */ /* 0x000fe200078e0a51 */
[----:B------:R-:W-:Y:S01]  /*3760*/  ISETP.GE.AND P3, PT, R3, RZ, PT ;  /* 0x000000ff0300720c */ /* 0x000fe20003f66270 */
[----:B------:R-:W-:Y:S01]  /*3770*/  IMAD R15, R15, UR8, RZ ;  /* 0x000000080f0f7c24 */ /* 0x000fe2000f8e02ff */
[----:B------:R-:W-:Y:S01]  /*3780*/  LEA.HI.X.SX32 R161, R9, UR11, 0x1, P1 ;  /* 0x0000000b09a17c11 */ /* 0x000fe200088f0eff */
[----:B------:R-:W-:Y:S01]  /*3790*/  IMAD R23, R23, UR8, RZ ;  /* 0x0000000817177c24 */ /* 0x000fe2000f8e02ff */
[----:B------:R-:W-:-:S02]  /*37a0*/  SEL R22, R2, R22, !P0 ;  /* 0x0000001602167207 */ /* 0x000fc40004000000 */
[----:B------:R-:W-:Y:S02]  /*37b0*/  SEL R30, R2, R30, !P0 ;  /* 0x0000001e021e7207 */ /* 0x000fe40004000000 */
[C---:B------:R-:W-:Y:S01]  /*37c0*/  LEA R162, P2, R7.reuse, UR10, 0x1 ;  /* 0x0000000a07a27c11 */ /* 0x040fe2000f8408ff */
[----:B------:R-:W-:Y:S01]  /*37d0*/  IMAD R22, R22, UR8, RZ ;  /* 0x0000000816167c24 */ /* 0x000fe2000f8e02ff */
[----:B------:R-:W-:Y:S01]  /*37e0*/  LEA R146, P1, R16, UR10, 0x1 ;  /* 0x0000000a10927c11 */ /* 0x000fe2000f8208ff */
[----:B------:R-:W-:Y:S01]  /*37f0*/  IMAD R30, R30, UR8, RZ ;  /* 0x000000081e1e7c24 */ /* 0x000fe2000f8e02ff */
[C---:B------:R-:W-:Y:S01]  /*3800*/  SEL R4, R2.reuse, R4, !P0 ;  /* 0x0000000402047207 */ /* 0x040fe20004000000 */
[----:B------:R-:W-:Y:S01]  /*3810*/  @!P4 IMAD.MOV R93, RZ, RZ, -R93 ;  /* 0x000000ffff5dc224 */ /* 0x000fe200078e0a5d */
[----:B------:R-:W-:Y:S01]  /*3820*/  SEL R6, R2, R6, !P0 ;  /* 0x0000000602067207 */ /* 0x000fe20004000000 */
[----:B------:R-:W-:Y:S01]  /*3830*/  @!P3 IMAD.MOV R97, RZ, RZ, -R97 ;  /* 0x000000ffff61b224 */ /* 0x000fe200078e0a61 */
[----:B------:R-:W-:Y:S01]  /*3840*/  LEA.HI.X.SX32 R163, R7, UR11, 0x1, P2 ;  /* 0x0000000b07a37c11 */ /* 0x000fe200090f0eff */
[----:B------:R-:W-:Y:S01]  /*3850*/  IMAD R4, R4, UR8, RZ ;  /* 0x0000000804047c24 */ /* 0x000fe2000f8e02ff */
[----:B------:R-:W-:Y:S01]  /*3860*/  LEA.HI.X.SX32 R147, R16, UR11, 0x1, P1 ;  /* 0x0000000b10937c11 */ /* 0x000fe200088f0eff */
[----:B------:R-:W-:Y:S01]  /*3870*/  IMAD R6, R6, UR8, RZ ;  /* 0x0000000806067c24 */ /* 0x000fe2000f8e02ff */
[----:B------:R-:W-:-:S02]  /*3880*/  SEL R29, R2, R29, !P0 ;  /* 0x0000001d021d7207 */ /* 0x000fc40004000000 */
[C---:B------:R-:W-:Y:S02]  /*3890*/  SEL R37, R2.reuse, R37, !P0 ;  /* 0x0000002502257207 */ /* 0x040fe40004000000 */
[----:B------:R-:W-:Y:S01]  /*38a0*/  LEA R148, P2, R15, UR10, 0x1 ;  /* 0x0000000a0f947c11 */ /* 0x000fe2000f8408ff */
[----:B------:R-:W-:Y:S01]  /*38b0*/  IMAD R29, R29, UR8, RZ ;  /* 0x000000081d1d7c24 */ /* 0x000fe2000f8e02ff */
[----:B------:R-:W-:Y:S01]  /*38c0*/  LEA R132, P1, R23, UR10, 0x1 ;  /* 0x0000000a17847c11 */ /* 0x000fe2000f8208ff */
[----:B------:R-:W-:Y:S01]  /*38d0*/  IMAD R37, R37, UR8, RZ ;  /* 0x0000000825257c24 */ /* 0x000fe2000f8e02ff */
[C---:B------:R-:W-:Y:S02]  /*38e0*/  SEL R5, R2.reuse, R5, !P0 ;  /* 0x0000000502057207 */ /* 0x040fe40004000000 */
[C---:B------:R-:W-:Y:S02]  /*38f0*/  SEL R10, R2.reuse, R10, !P0 ;  /* 0x0000000a020a7207 */ /* 0x040fe40004000000 */
[C---:B------:R-:W-:Y:S01]  /*3900*/  SEL R11, R2.reuse, R11, !P0 ;  /* 0x0000000b020b7207 */ /* 0x040fe20004000000 */
[----:B------:R-:W-:Y:S01]  /*3910*/  IMAD R5, R5, UR8, RZ ;  /* 0x0000000805057c24 */ /* 0x000fe2000f8e02ff */
[----:B------:R-:W-:Y:S01]  /*3920*/  SEL R12, R2, R12, !P0 ;  /* 0x0000000c020c7207 */ /* 0x000fe20004000000 */
[----:B------:R-:W-:Y:S01]  /*3930*/  IMAD R10, R10, UR8, RZ ;  /* 0x000000080a0a7c24 */ /* 0x000fe2000f8e02ff */
[----:B------:R-:W-:Y:S01]  /*3940*/  SEL R13, R2, R13, !P0 ;  /* 0x0000000d020d7207 */ /* 0x000fe20004000000 */
[----:B------:R-:W-:Y:S01]  /*3950*/  IMAD R11, R11, UR8, RZ ;  /* 0x000000080b0b7c24 */ /* 0x000fe2000f8e02ff */
[----:B------:R-:W-:Y:S01]  /*3960*/  LEA.HI.X.SX32 R149, R15, UR11, 0x1, P2 ;  /* 0x0000000b0f957c11 */ /* 0x000fe200090f0eff */
[----:B------:R-:W-:Y:S01]  /*3970*/  IMAD R12, R12, UR8, RZ ;  /* 0x000000080c0c7c24 */ /* 0x000fe2000f8e02ff */
[----:B------:R-:W-:Y:S01]  /*3980*/  LEA.HI.X.SX32 R133, R23, UR11, 0x1, P1 ;  /* 0x0000000b17857c11 */ /* 0x000fe200088f0eff */
[----:B------:R-:W-:Y:S01]  /*3990*/  IMAD R13, R13, UR8, RZ ;  /* 0x000000080d0d7c24 */ /* 0x000fe2000f8e02ff */
[----:B------:R-:W-:-:S02]  /*39a0*/  SEL R36, R2, R36, !P0 ;  /* 0x0000002402247207 */ /* 0x000fc40004000000 */
[----:B------:R-:W-:Y:S02]  /*39b0*/  SEL R49, R2, R49, !P0 ;  /* 0x0000003102317207 */ /* 0x000fe40004000000 */
[----:B------:R-:W-:Y:S01]  /*39c0*/  LEA R134, P2, R22, UR10, 0x1 ;  /* 0x0000000a16867c11 */ /* 0x000fe2000f8408ff */
[----:B------:R-:W-:Y:S01]  /*39d0*/  IMAD R36, R36, UR8, RZ ;  /* 0x0000000824247c24 */ /* 0x000fe2000f8e02ff */
[----:B------:R-:W-:Y:S01]  /*39e0*/  LEA R118, P1, R30, UR10, 0x1 ;  /* 0x0000000a1e767c11 */ /* 0x000fe2000f8208ff */
[----:B------:R-:W-:Y:S01]  /*39f0*/  IMAD R49, R49, UR8, RZ ;  /* 0x0000000831317c24 */ /* 0x000fe2000f8e02ff */
[C---:B------:R-:W-:Y:S02]  /*3a00*/  SEL R14, R2.reuse, R14, !P0 ;  /* 0x0000000e020e7207 */ /* 0x040fe40004000000 */
[C---:B------:R-:W-:Y:S02]  /*3a10*/  SEL R17, R2.reuse, R17, !P0 ;  /* 0x0000001102117207 */ /* 0x040fe40004000000 */
[----:B------:R-:W-:Y:S01]  /*3a20*/  SEL R18, R2, R18, !P0 ;  /* 0x0000001202127207 */ /* 0x000fe20004000000 */
[----:B------:R-:W-:Y:S01]  /*3a30*/  IMAD R14, R14, UR8, RZ ;  /* 0x000000080e0e7c24 */ /* 0x000fe2000f8e02ff */
[C---:B------:R-:W-:Y:S01]  /*3a40*/  SEL R19, R2.reuse, R19, !P0 ;  /* 0x0000001302137207 */ /* 0x040fe20004000000 */
[----:B------:R-:W-:Y:S01]  /*3a50*/  IMAD R17, R17, UR8, RZ ;  /* 0x0000000811117c24 */ /* 0x000fe2000f8e02ff */
[----:B------:R-:W-:Y:S01]  /*3a60*/  SEL R20, R2, R20, !P0 ;  /* 0x0000001402147207 */ /* 0x000fe20004000000 */
[----:B------:R-:W-:Y:S01]  /*3a70*/  IMAD R18, R18, UR8, RZ ;  /* 0x0000000812127c24 */ /* 0x000fe2000f8e02ff */
[----:B------:R-:W-:Y:S01]  /*3a80*/  LEA R168, P6, R4, UR10, 0x1 ;  /* 0x0000000a04a87c11 */ /* 0x000fe2000f8c08ff */
[----:B------:R-:W-:Y:S01]  /*3a90*/  IMAD R19, R19, UR8, RZ ;  /* 0x0000000813137c24 */ /* 0x000fe2000f8e02ff */
[----:B------:R-:W-:Y:S01]  /*3aa0*/  LEA R166, P5, R6, UR10, 0x1 ;  /* 0x0000000a06a67c11 */ /* 0x000fe2000f8a08ff */
[----:B------:R-:W-:Y:S01]  /*3ab0*/  IMAD R20, R20, UR8, RZ ;  /* 0x0000000814147c24 */ /* 0x000fe2000f8e02ff */
[----:B------:R-:W-:-:S02]  /*3ac0*/  LEA.HI.X.SX32 R135, R22, UR11, 0x1, P2 ;  /* 0x0000000b16877c11 */ /* 0x000fc400090f0eff */
[----:B------:R-:W-:Y:S02]  /*3ad0*/  LEA.HI.X.SX32 R119, R30, UR11, 0x1, P1 ;  /* 0x0000000b1e777c11 */ /* 0x000fe400088f0eff */
[C---:B------:R-:W-:Y:S02]  /*3ae0*/  SEL R63, R2.reuse, R63, !P0 ;  /* 0x0000003f023f7207 */ /* 0x040fe40004000000 */
[----:B------:R-:W-:Y:S02]  /*3af0*/  LEA R120, P2, R29, UR10, 0x1 ;  /* 0x0000000a1d787c11 */ /* 0x000fe4000f8408ff */
[----:B------:R-:W-:Y:S01]  /*3b00*/  LEA R104, P1, R37, UR10, 0x1 ;  /* 0x0000000a25687c11 */ /* 0x000fe2000f8208ff */
[----:B------:R-:W-:Y:S01]  /*3b10*/  IMAD R63, R63, UR8, RZ ;  /* 0x000000083f3f7c24 */ /* 0x000fe2000f8e02ff */
[C---:B------:R-:W-:Y:S02]  /*3b20*/  SEL R21, R2.reuse, R21, !P0 ;  /* 0x0000001502157207 */ /* 0x040fe40004000000 */
[----:B------:R-:W-:-:S02]  /*3b30*/  SEL R24, R2, R24, !P0 ;  /* 0x0000001802187207 */ /* 0x000fc40004000000 */
[C---:B------:R-:W-:Y:S01]  /*3b40*/  SEL R25, R2.reuse, R25, !P0 ;  /* 0x0000001902197207 */ /* 0x040fe20004000000 */
[----:B------:R-:W-:Y:S01]  /*3b50*/  IMAD R21, R21, UR8, RZ ;  /* 0x0000000815157c24 */ /* 0x000fe2000f8e02ff */
[----:B------:R-:W-:Y:S01]  /*3b60*/  SEL R26, R2, R26, !P0 ;  /* 0x0000001a021a7207 */ /* 0x000fe20004000000 */
[----:B------:R-:W-:Y:S01]  /*3b70*/  IMAD R24, R24, UR8, RZ ;  /* 0x0000000818187c24 */ /* 0x000fe2000f8e02ff */
        /* <DEDUP_REMOVED lines=76> */
[----:B------:R-:W-:-:S02]  /*4040*/  LEA R156, P4, R11, UR10, 0x1 ;  /* 0x0000000a0b9c7c11 */ /* 0x000fc4000f8808ff */
[----:B------:R-:W-:Y:S02]  /*4050*/  LEA.HI.X.SX32 R169, R4, UR11, 0x1, P6 ;  /* 0x0000000b04a97c11 */ /* 0x000fe4000b0f0eff */
[----:B------:R-:W-:Y:S02]  /*4060*/  LEA.HI.X.SX32 R167, R6, UR11, 0x1, P5 ;  /* 0x0000000b06a77c11 */ /* 0x000fe4000a8f0eff */
[----:B------:R-:W-:Y:S02]  /*4070*/  LEA R154, P6, R12, UR10, 0x1 ;  /* 0x0000000a0c9a7c11 */ /* 0x000fe4000f8c08ff */
[----:B------:R-:W-:Y:S02]  /*4080*/  LEA R152, P5, R13, UR10, 0x1 ;  /* 0x0000000a0d987c11 */ /* 0x000fe4000f8a08ff */
[----:B------:R-:W-:Y:S02]  /*4090*/  LEA.HI.X.SX32 R121, R29, UR11, 0x1, P2 ;  /* 0x0000000b1d797c11 */ /* 0x000fe400090f0eff */
[----:B------:R-:W-:-:S02]  /*40a0*/  LEA.HI.X.SX32 R105, R37, UR11, 0x1, P1 ;  /* 0x0000000b25697c11 */ /* 0x000fc400088f0eff */
[----:B------:R-:W-:Y:S02]  /*40b0*/  LEA R106, P2, R36, UR10, 0x1 ;  /* 0x0000000a246a7c11 */ /* 0x000fe4000f8408ff */
[----:B------:R-:W-:Y:S02]  /*40c0*/  LEA R50, P1, R49, UR10, 0x1 ;  /* 0x0000000a31327c11 */ /* 0x000fe4000f8208ff */
[----:B------:R-:W-:Y:S02]  /*40d0*/  LEA.HI.X.SX32 R165, R5, UR11, 0x1, P3 ;  /* 0x0000000b05a57c11 */ /* 0x000fe400098f0eff */
[----:B------:R-:W-:Y:S02]  /*40e0*/  LEA.HI.X.SX32 R159, R10, UR11, 0x1, P0 ;  /* 0x0000000b0a9f7c11 */ /* 0x000fe400080f0eff */
[----:B------:R-:W-:Y:S02]  /*40f0*/  LEA.HI.X.SX32 R157, R11, UR11, 0x1, P4 ;  /* 0x0000000b0b9d7c11 */ /* 0x000fe4000a0f0eff */
[----:B------:R-:W-:-:S02]  /*4100*/  LEA R150, P3, R14, UR10, 0x1 ;  /* 0x0000000a0e967c11 */ /* 0x000fc4000f8608ff */
[----:B------:R-:W-:Y:S02]  /*4110*/  LEA R144, P0, R17, UR10, 0x1 ;  /* 0x0000000a11907c11 */ /* 0x000fe4000f8008ff */
[----:B------:R-:W-:Y:S02]  /*4120*/  LEA R142, P4, R18, UR10, 0x1 ;  /* 0x0000000a128e7c11 */ /* 0x000fe4000f8808ff */
[----:B------:R-:W-:Y:S02]  /*4130*/  LEA.HI.X.SX32 R155, R12, UR11, 0x1, P6 ;  /* 0x0000000b0c9b7c11 */ /* 0x000fe4000b0f0eff */
[----:B------:R-:W-:Y:S02]  /*4140*/  LEA.HI.X.SX32 R153, R13, UR11, 0x1, P5 ;  /* 0x0000000b0d997c11 */ /* 0x000fe4000a8f0eff */
[----:B------:R-:W-:Y:S02]  /*4150*/  LEA R140, P6, R19, UR10, 0x1 ;  /* 0x0000000a138c7c11 */ /* 0x000fe4000f8c08ff */
[----:B------:R-:W-:-:S02]  /*4160*/  LEA R138, P5, R20, UR10, 0x1 ;  /* 0x0000000a148a7c11 */ /* 0x000fc4000f8a08ff */
[----:B------:R-:W-:Y:S02]  /*4170*/  LEA.HI.X.SX32 R107, R36, UR11, 0x1, P2 ;  /* 0x0000000b246b7c11 */ /* 0x000fe400090f0eff */
[----:B------:R-:W-:Y:S02]  /*4180*/  LEA.HI.X.SX32 R51, R49, UR11, 0x1, P1 ;  /* 0x0000000b31337c11 */ /* 0x000fe400088f0eff */
[----:B------:R-:W-:Y:S02]  /*4190*/  LEA R36, P1, R63, UR10, 0x1 ;  /* 0x0000000a3f247c11 */ /* 0x000fe4000f8208ff */
[----:B------:R-:W-:Y:S02]  /*41a0*/  LEA.HI.X.SX32 R151, R14, UR11, 0x1, P3 ;  /* 0x0000000b0e977c11 */ /* 0x000fe400098f0eff */
[----:B------:R-:W-:Y:S02]  /*41b0*/  LEA.HI.X.SX32 R145, R17, UR11, 0x1, P0 ;  /* 0x0000000b11917c11 */ /* 0x000fe400080f0eff */
[----:B------:R-:W-:-:S02]  /*41c0*/  LEA.HI.X.SX32 R143, R18, UR11, 0x1, P4 ;  /* 0x0000000b128f7c11 */ /* 0x000fc4000a0f0eff */
[----:B------:R-:W-:Y:S02]  /*41d0*/  LEA R136, P3, R21, UR10, 0x1 ;  /* 0x0000000a15887c11 */ /* 0x000fe4000f8608ff */
[----:B------:R-:W-:Y:S02]  /*41e0*/  LEA R130, P0, R24, UR10, 0x1 ;  /* 0x0000000a18827c11 */ /* 0x000fe4000f8008ff */
[----:B------:R-:W-:Y:S02]  /*41f0*/  LEA R128, P4, R25, UR10, 0x1 ;  /* 0x0000000a19807c11 */ /* 0x000fe4000f8808ff */
[----:B------:R-:W-:Y:S02]  /*4200*/  LEA.HI.X.SX32 R141, R19, UR11, 0x1, P6 ;  /* 0x0000000b138d7c11 */ /* 0x000fe4000b0f0eff */
[----:B------:R-:W-:Y:S02]  /*4210*/  LEA.HI.X.SX32 R139, R20, UR11, 0x1, P5 ;  /* 0x0000000b148b7c11 */ /* 0x000fe4000a8f0eff */
[----:B------:R-:W-:-:S02]  /*4220*/  LEA R126, P6, R26, UR10, 0x1 ;  /* 0x0000000a1a7e7c11 */ /* 0x000fc4000f8c08ff */
[----:B------:R-:W-:Y:S02]  /*4230*/  LEA R124, P5, R27, UR10, 0x1 ;  /* 0x0000000a1b7c7c11 */ /* 0x000fe4000f8a08ff */
[----:B------:R-:W-:Y:S02]  /*4240*/  LEA.HI.X.SX32 R37, R63, UR11, 0x1, P1 ;  /* 0x0000000b3f257c11 */ /* 0x000fe400088f0eff */
[----:B------:R-:W0:Y:S01]  /*4250*/  LDC R63, c[0x0][0x23c] ;  /* 0x00008f00ff3f7b82 */ /* 0x000e220000000800 */
        /* <DEDUP_REMOVED lines=11> */
[----:B------:R-:W-:Y:S01]  /*4310*/  LEA.HI.X.SX32 R117, R31, UR11, 0x1, P0 ;  /* 0x0000000b1f757c11 */ /* 0x000fe200080f0eff */
[----:B0-----:R-:W-:Y:S01]  /*4320*/  IMAD.SHL.U32 R178, R63, 0x40, RZ ;  /* 0x000000403fb27824 */ /* 0x001fe200078e00ff */
[----:B------:R-:W-:Y:S02]  /*4330*/  LEA.HI.X.SX32 R115, R32, UR11, 0x1, P4 ;  /* 0x0000000b20737c11 */ /* 0x000fe4000a0f0eff */
[----:B------:R-:W-:Y:S02]  /*4340*/  LEA R108, P3, R35, UR10, 0x1 ;  /* 0x0000000a236c7c11 */ /* 0x000fe4000f8608ff */
[----:B------:R-:W-:Y:S02]  /*4350*/  LEA R102, P0, R38, UR10, 0x1 ;  /* 0x0000000a26667c11 */ /* 0x000fe4000f8008ff */
[----:B------:R-:W-:-:S02]  /*4360*/  LEA R100, P4, R39, UR10, 0x1 ;  /* 0x0000000a27647c11 */ /* 0x000fc4000f8808ff */
[----:B------:R-:W-:Y:S02]  /*4370*/  LEA.HI.X.SX32 R113, R33, UR11, 0x1, P6 ;  /* 0x0000000b21717c11 */ /* 0x000fe4000b0f0eff */
[----:B------:R-:W-:Y:S02]  /*4380*/  LEA.HI.X.SX32 R111, R34, UR11, 0x1, P5 ;  /* 0x0000000b226f7c11 */ /* 0x000fe4000a8f0eff */
[----:B------:R-:W-:Y:S02]  /*4390*/  LEA R58, P6, R40, UR10, 0x1 ;  /* 0x0000000a283a7c11 */ /* 0x000fe4000f8c08ff */
[----:B------:R-:W-:Y:S02]  /*43a0*/  LEA R56, P5, R41, UR10, 0x1 ;  /* 0x0000000a29387c11 */ /* 0x000fe4000f8a08ff */
[----:B------:R-:W-:Y:S02]  /*43b0*/  LEA.HI.X.SX32 R109, R35, UR11, 0x1, P3 ;  /* 0x0000000b236d7c11 */ /* 0x000fe400098f0eff */
[----:B------:R-:W-:-:S02]  /*43c0*/  LEA.HI.X.SX32 R103, R38, UR11, 0x1, P0 ;  /* 0x0000000b26677c11 */ /* 0x000fc400080f0eff */
[----:B------:R-:W-:Y:S02]  /*43d0*/  LEA.HI.X.SX32 R101, R39, UR11, 0x1, P4 ;  /* 0x0000000b27657c11 */ /* 0x000fe4000a0f0eff */
[----:B------:R-:W-:Y:S02]  /*43e0*/  LEA R54, P3, R3, UR10, 0x1 ;  /* 0x0000000a03367c11 */ /* 0x000fe4000f8608ff */
[----:B------:R-:W-:Y:S02]  /*43f0*/  LEA R52, P2, R43, UR10, 0x1 ;  /* 0x0000000a2b347c11 */ /* 0x000fe4000f8408ff */
[----:B------:R-:W-:Y:S02]  /*4400*/  LEA R48, P0, R8, UR10, 0x1 ;  /* 0x0000000a08307c11 */ /* 0x000fe4000f8008ff */
[----:B------:R-:W-:Y:S02]  /*4410*/  LEA R46, P4, R47, UR10, 0x1 ;  /* 0x0000000a2f2e7c11 */ /* 0x000fe4000f8808ff */
[----:B------:R-:W-:-:S02]  /*4420*/  LEA.HI.X.SX32 R59, R40, UR11, 0x1, P6 ;  /* 0x0000000b283b7c11 */ /* 0x000fc4000b0f0eff */
[----:B------:R-:W-:Y:S02]  /*4430*/  LEA.HI.X.SX32 R57, R41, UR11, 0x1, P5 ;  /* 0x0000000b29397c11 */ /* 0x000fe4000a8f0eff */
[----:B------:R-:W-:Y:S02]  /*4440*/  LEA R44, P6, R45, UR10, 0x1 ;  /* 0x0000000a2d2c7c11 */ /* 0x000fe4000f8c08ff */
[----:B------:R-:W-:Y:S02]  /*4450*/  LEA R42, P5, R60, UR10, 0x1 ;  /* 0x0000000a3c2a7c11 */ /* 0x000fe4000f8a08ff */
[----:B------:R-:W-:Y:S02]  /*4460*/  LEA.HI.X.SX32 R55, R3, UR11, 0x1, P3 ;  /* 0x0000000b03377c11 */ /* 0x000fe400098f0eff */
[----:B------:R-:W-:Y:S02]  /*4470*/  LEA.HI.X.SX32 R53, R43, UR11, 0x1, P2 ;  /* 0x0000000b2b357c11 */ /* 0x000fe400090f0eff */
[----:B------:R-:W-:-:S02]  /*4480*/  LEA.HI.X.SX32 R49, R8, UR11, 0x1, P0 ;  /* 0x0000000b08317c11 */ /* 0x000fc400080f0eff */
[----:B------:R-:W-:Y:S02]  /*4490*/  LEA.HI.X.SX32 R47, R47, UR11, 0x1, P4 ;  /* 0x0000000b2f2f7c11 */ /* 0x000fe4000a0f0eff */
[----:B------:R-:W-:Y:S02]  /*44a0*/  LEA R40, P3, R62, UR10, 0x1 ;  /* 0x0000000a3e287c11 */ /* 0x000fe4000f8608ff */
[----:B------:R-:W-:Y:S02]  /*44b0*/  LEA R34, P0, R65, UR10, 0x1 ;  /* 0x0000000a41227c11 */ /* 0x000fe4000f8008ff */
[----:B------:R-:W-:Y:S02]  /*44c0*/  LEA R32, P4, R67, UR10, 0x1 ;  /* 0x0000000a43207c11 */ /* 0x000fe4000f8808ff */
[----:B------:R-:W-:Y:S02]  /*44d0*/  LEA.HI.X.SX32 R45, R45, UR11, 0x1, P6 ;  /* 0x0000000b2d2d7c11 */ /* 0x000fe4000b0f0eff */
[----:B------:R-:W-:-:S02]  /*44e0*/  LEA.HI.X.SX32 R43, R60, UR11, 0x1, P5 ;  /* 0x0000000b3c2b7c11 */ /* 0x000fc4000a8f0eff */
[----:B------:R-:W-:Y:S02]  /*44f0*/  LEA R38, P2, R61, UR10, 0x1 ;  /* 0x0000000a3d267c11 */ /* 0x000fe4000f8408ff */
[----:B------:R-:W-:Y:S02]  /*4500*/  LEA R30, P6, R69, UR10, 0x1 ;  /* 0x0000000a451e7c11 */ /* 0x000fe4000f8c08ff */
[C---:B------:R-:W-:Y:S01]  /*4510*/  LOP3.LUT R60, R0.reuse, 0x3f, RZ, 0xc0, !PT ;  /* 0x0000003f003c7812 */ /* 0x040fe200078ec0ff */
[----:B------:R-:W-:Y:S01]  /*4520*/  IMAD.SHL.U32 R0, R0, 0x20, RZ ;  /* 0x0000002000007824 */ /* 0x000fe200078e00ff */
[----:B------:R-:W-:Y:S02]  /*4530*/  LEA.HI.X.SX32 R41, R62, UR11, 0x1, P3 ;  /* 0x0000000b3e297c11 */ /* 0x000fe400098f0eff */
[----:B------:R-:W-:Y:S01]  /*4540*/  LEA.HI.X.SX32 R35, R65, UR11, 0x1, P0 ;  /* 0x0000000b41237c11 */ /* 0x000fe200080f0eff */
[----:B------:R-:W-:Y:S01]  /*4550*/  IMAD R60, R60, R63, RZ ;  /* 0x0000003f3c3c7224 */ /* 0x000fe200078e02ff */
[----:B------:R-:W-:-:S02]  /*4560*/  LEA.HI.X.SX32 R33, R67, UR11, 0x1, P4 ;  /* 0x0000000b43217c11 */ /* 0x000fc4000a0f0eff */
[----:B------:R-:W-:Y:S01]  /*4570*/  LEA R28, P5, R71, UR10, 0x1 ;  /* 0x0000000a471c7c11 */ /* 0x000fe2000f8a08ff */
[----:B------:R-:W-:Y:S01]  /*4580*/  IMAD.SHL.U32 R179, R60, 0x2, RZ ;  /* 0x000000023cb37824 */ /* 0x000fe200078e00ff */
[----:B------:R-:W-:Y:S02]  /*4590*/  LEA R26, P3, R73, UR10, 0x1 ;  /* 0x0000000a491a7c11 */ /* 0x000fe4000f8608ff */
[----:B------:R-:W-:Y:S02]  /*45a0*/  LEA.HI.X.SX32 R39, R61, UR11, 0x1, P2 ;  /* 0x0000000b3d277c11 */ /* 0x000fe400090f0eff */
[----:B------:R-:W-:Y:S02]  /*45b0*/  LEA R20, P0, R79, UR10, 0x1 ;  /* 0x0000000a4f147c11 */ /* 0x000fe4000f8008ff */
[----:B------:R-:W-:Y:S02]  /*45c0*/  LEA R18, P4, R81, UR10, 0x1 ;  /* 0x0000000a51127c11 */ /* 0x000fe4000f8808ff */
[----:B------:R-:W-:-:S02]  /*45d0*/  LEA.HI.X.SX32 R31, R69, UR11, 0x1, P6 ;  /* 0x0000000b451f7c11 */ /* 0x000fc4000b0f0eff */
[----:B------:R-:W-:Y:S02]  /*45e0*/  LEA R24, P2, R75, UR10, 0x1 ;  /* 0x0000000a4b187c11 */ /* 0x000fe4000f8408ff */
[----:B------:R-:W-:Y:S02]  /*45f0*/  LEA R22, P1, R77, UR10, 0x1 ;  /* 0x0000000a4d167c11 */ /* 0x000fe4000f8208ff */
[----:B------:R-:W-:Y:S02]  /*4600*/  LEA R16, P6, R83, UR10, 0x1 ;  /* 0x0000000a53107c11 */ /* 0x000fe4000f8c08ff */
[----:B------:R-:W-:Y:S02]  /*4610*/  LEA.HI.X.SX32 R29, R71, UR11, 0x1, P5 ;  /* 0x0000000b471d7c11 */ /* 0x000fe4000a8f0eff */
[----:B------:R-:W-:Y:S02]  /*4620*/  LEA.HI.X.SX32 R27, R73, UR11, 0x1, P3 ;  /* 0x0000000b491b7c11 */ /* 0x000fe400098f0eff */
[----:B------:R-:W-:-:S02]  /*4630*/  LEA.HI.X.SX32 R21, R79, UR11, 0x1, P0 ;  /* 0x0000000b4f157c11 */ /* 0x000fc400080f0eff */
[----:B------:R-:W-:Y:S02]  /*4640*/  CS2R R78, SRZ ;  /* 0x00000000004e7805 */ /* 0x000fe4000001ff00 */
[----:B------:R-:W-:Y:S02]  /*4650*/  LEA.HI.X.SX32 R19, R81, UR11, 0x1, P4 ;  /* 0x0000000b51137c11 */ /* 0x000fe4000a0f0eff */
[----:B------:R-:W-:Y:S02]  /*4660*/  CS2R R80, SRZ ;  /* 0x0000000000507805 */ /* 0x000fe4000001ff00 */
[----:B------:R-:W-:Y:S02]  /*4670*/  LEA R14, P5, R85, UR10, 0x1 ;  /* 0x0000000a550e7c11 */ /* 0x000fe4000f8a08ff */
[----:B------:R-:W-:Y:S02]  /*4680*/  LEA R12, P3, R87, UR10, 0x1 ;  /* 0x0000000a570c7c11 */ /* 0x000fe4000f8608ff */
[----:B------:R-:W-:-:S02]  /*4690*/  LEA.HI.X.SX32 R25, R75, UR11, 0x1, P2 ;  /* 0x0000000b4b197c11 */ /* 0x000fc400090f0eff */
[----:B------:R-:W-:Y:S02]  /*46a0*/  LEA.HI.X.SX32 R23, R77, UR11, 0x1, P1 ;  /* 0x0000000b4d177c11 */ /* 0x000fe400088f0eff */
[----:B------:R-:W-:Y:S02]  /*46b0*/  CS2R R76, SRZ ;  /* 0x00000000004c7805 */ /* 0x000fe4000001ff00 */
[----:B------:R-:W-:Y:S02]  /*46c0*/  LEA R6, P0, R93, UR10, 0x1 ;  /* 0x0000000a5d067c11 */ /* 0x000fe4000f8008ff */
[----:B------:R-:W-:Y:S02]  /*46d0*/  LEA R4, P4, R95, UR10, 0x1 ;  /* 0x0000000a5f047c11 */ /* 0x000fe4000f8808ff */
[----:B------:R-:W-:Y:S02]  /*46e0*/  LEA.HI.X.SX32 R17, R83, UR11, 0x1, P6 ;  /* 0x0000000b53117c11 */ /* 0x000fe4000b0f0eff */
[----:B------:R-:W-:-:S02]  /*46f0*/  CS2R R82, SRZ ;  /* 0x0000000000527805 */ /* 0x000fc4000001ff00 */
[----:B------:R-:W-:Y:S02]  /*4700*/  LEA R10, P2, R89, UR10, 0x1 ;  /* 0x0000000a590a7c11 */ /* 0x000fe4000f8408ff */
[----:B------:R-:W-:Y:S02]  /*4710*/  LEA R8, P1, R91, UR10, 0x1 ;  /* 0x0000000a5b087c11 */ /* 0x000fe4000f8208ff */
[----:B------:R-:W-:Y:S02]  /*4720*/  LEA R2, P6, R64, UR10, 0x1 ;  /* 0x0000000a40027c11 */ /* 0x000fe4000f8c08ff */
[----:B------:R-:W-:Y:S02]  /*4730*/  SHF.R.S32.HI R61, RZ, 0x1f, R60 ;  /* 0x0000001fff3d7819 */ /* 0x000fe4000001143c */
[----:B------:R-:W-:Y:S02]  /*4740*/  LEA.HI.X.SX32 R15, R85, UR11, 0x1, P5 ;  /* 0x0000000b550f7c11 */ /* 0x000fe4000a8f0eff */
[----:B------:R-:W-:-:S02]  /*4750*/  CS2R R84, SRZ ;  /* 0x0000000000547805 */ /* 0x000fc4000001ff00 */
[----:B------:R-:W-:Y:S02]  /*4760*/  LEA.HI.X.SX32 R13, R87, UR11, 0x1, P3 ;  /* 0x0000000b570d7c11 */ /* 0x000fe400098f0eff */
[----:B------:R-:W-:Y:S02]  /*4770*/  CS2R R86, SRZ ;  /* 0x0000000000567805 */ /* 0x000fe4000001ff00 */
[----:B------:R-:W-:Y:S02]  /*4780*/  LEA.HI.X.SX32 R7, R93, UR11, 0x1, P0 ;  /* 0x0000000b5d077c11 */ /* 0x000fe400080f0eff */
[----:B------:R-:W-:Y:S02]  /*4790*/  CS2R R92, SRZ ;  /* 0x00000000005c7805 */ /* 0x000fe4000001ff00 */
[----:B------:R-:W-:Y:S02]  /*47a0*/  LEA.HI.X.SX32 R5, R95, UR11, 0x1, P4 ;  /* 0x0000000b5f057c11 */ /* 0x000fe4000a0f0eff */
[----:B------:R-:W-:-:S02]  /*47b0*/  CS2R R94, SRZ ;  /* 0x00000000005e7805 */ /* 0x000fc4000001ff00 */
[----:B------:R-:W-:Y:S02]  /*47c0*/  LEA.HI.X.SX32 R11, R89, UR11, 0x1, P2 ;  /* 0x0000000b590b7c11 */ /* 0x000fe400090f0eff */
[----:B------:R-:W-:Y:S02]  /*47d0*/  LEA.HI.X.SX32 R9, R91, UR11, 0x1, P1 ;  /* 0x0000000b5b097c11 */ /* 0x000fe400088f0eff */
[----:B------:R-:W-:Y:S02]  /*47e0*/  LEA.HI.X.SX32 R3, R64, UR11, 0x1, P6 ;  /* 0x0000000b40037c11 */ /* 0x000fe4000b0f0eff */
[----:B------:R-:W-:Y:S02]  /*47f0*/  LOP3.LUT R0, R0, 0x60, RZ, 0xc0, !PT ;  /* 0x0000006000007812 */ /* 0x000fe400078ec0ff */
[----:B------:R-:W-:-:S07]  /*4800*/  SHF.L.U64.HI R180, R60, 0x1, R61 ;  /* 0x000000013cb47819 */ /* 0x000fce000001023d */
.L_x_2:
[----:B------:R-:W0:Y:S01]  /*4810*/  S2R R185, SR_TID.X ;  /* 0x0000000000b97919 */ /* 0x000e220000002100 */
[----:B------:R-:W-:Y:S01]  /*4820*/  PRMT R62, RZ, 0x7610, R62 ;  /* 0x00007610ff3e7816 */ /* 0x000fe2000000003e */
[----:B------:R-:W-:Y:S01]  /*4830*/  IMAD.WIDE R66, R183, 0x2, R186 ;  /* 0x00000002b7427825 */ /* 0x000fe200078e02ba */
[----:B------:R-:W-:Y:S02]  /*4840*/  PRMT R63, RZ, 0x7610, R63 ;  /* 0x00007610ff3f7816 */ /* 0x000fe4000000003f */
[----:B0-----:R-:W-:Y:S02]  /*4850*/  LEA.HI R60, R185, 0x38, RZ, 0x1c ;  /* 0x00000038b93c7811 */ /* 0x001fe400078fe0ff */
[----:B------:R-:W-:Y:S02]  /*4860*/  SHF.R.U32.HI R68, RZ, 0x4, R185 ;  /* 0x00000004ff447819 */ /* 0x000fe400000116b9 */
[----:B------:R-:W-:Y:S01]  /*4870*/  ISETP.GE.AND P1, PT, R60, UR5, PT ;  /* 0x000000053c007c0c */ /* 0x000fe2000bf26270 */
[----:B------:R-:W-:Y:S01]  /*4880*/  IMAD.WIDE R60, R182, 0x2, R186 ;  /* 0x00000002b63c7825 */ /* 0x000fe200078e02ba */
[----:B------:R-:W-:-:S04]  /*4890*/  SGXT.U32 R68, R68, 0x3 ;  /* 0x000000034444781a */ /* 0x000fc80000000000 */
[C---:B------:R-:W-:Y:S02]  /*48a0*/  ISETP.GE.AND P0, PT, R68.reuse, UR5, PT ;  /* 0x0000000544007c0c */ /* 0x040fe4000bf06270 */
[C---:B------:R-:W-:Y:S02]  /*48b0*/  LOP3.LUT R64, R68.reuse, 0x8, RZ, 0xfc, !PT ;  /* 0x0000000844407812 */ /* 0x040fe400078efcff */
[C---:B------:R-:W-:Y:S02]  /*48c0*/  LOP3.LUT R65, R68.reuse, 0x10, RZ, 0xfc, !PT ;  /* 0x0000001044417812 */ /* 0x040fe400078efcff */
[----:B------:R-:W-:Y:S01]  /*48d0*/  LOP3.LUT R69, R68, 0x18, RZ, 0xfc, !PT ;  /* 0x0000001844457812 */ /* 0x000fe200078efcff */
[----:B------:R0:W2:Y:S01]  /*48e0*/  @!P1 LDG.E.U16 R62, desc[UR6][R66.64] ;  /* 0x00000006423e9981 */ /* 0x0000a2000c1e1500 */
[----:B------:R-:W-:Y:S02]  /*48f0*/  ISETP.GE.AND P1, PT, R65, UR5, PT ;  /* 0x0000000541007c0c */ /* 0x000fe4000bf26270 */
[----:B------:R-:W-:-:S03]  /*4900*/  ISETP.GE.AND P2, PT, R69, UR5, PT ;  /* 0x0000000545007c0c */ /* 0x000fc6000bf46270 */
[----:B------:R1:W3:Y:S01]  /*4910*/  @!P0 LDG.E.U16 R63, desc[UR6][R60.64] ;  /* 0x000000063c3f8981 */ /* 0x0002e2000c1e1500 */
[----:B------:R-:W-:Y:S01]  /*4920*/  ISETP.GE.AND P0, PT, R64, UR5, PT ;  /* 0x0000000540007c0c */ /* 0x000fe2000bf06270 */
[----:B------:R-:W-:Y:S01]  /*4930*/  IMAD.WIDE R70, R176, 0x2, R186 ;  /* 0x00000002b0467825 */ /* 0x000fe200078e02ba */
[----:B------:R-:W-:Y:S02]  /*4940*/  PRMT R64, RZ, 0x7610, R64 ;  /* 0x00007610ff407816 */ /* 0x000fe40000000040 */
[C---:B0-----:R-:W-:Y:S01]  /*4950*/  LOP3.LUT R66, R68.reuse, 0x20, RZ, 0xfc, !PT ;  /* 0x0000002044427812 */ /* 0x041fe200078efcff */
[----:B------:R-:W-:Y:S01]  /*4960*/  IMAD.WIDE R90, R175, 0x2, R186 ;  /* 0x00000002af5a7825 */ /* 0x000fe200078e02ba */
[C---:B------:R-:W-:Y:S02]  /*4970*/  LOP3.LUT R67, R68.reuse, 0x28, RZ, 0xfc, !PT ;  /* 0x0000002844437812 */ /* 0x040fe400078efcff */
[----:B------:R-:W-:Y:S02]  /*4980*/  LOP3.LUT R68, R68, 0x30, RZ, 0xfc, !PT ;  /* 0x0000003044447812 */ /* 0x000fe400078efcff */
[----:B------:R-:W-:-:S02]  /*4990*/  ISETP.GE.AND P3, PT, R66, UR5, PT ;  /* 0x0000000542007c0c */ /* 0x000fc4000bf66270 */
[----:B------:R-:W-:Y:S01]  /*49a0*/  ISETP.GE.AND P4, PT, R67, UR5, PT ;  /* 0x0000000543007c0c */ /* 0x000fe2000bf86270 */
[----:B------:R-:W-:Y:S01]  /*49b0*/  IMAD.WIDE R88, R174, 0x2, R186 ;  /* 0x00000002ae587825 */ /* 0x000fe200078e02ba */
[----:B------:R-:W-:Y:S01]  /*49c0*/  ISETP.GE.AND P5, PT, R68, UR5, PT ;  /* 0x0000000544007c0c */ /* 0x000fe2000bfa6270 */
[----:B------:R-:W4:Y:S01]  /*49d0*/  @!P0 LDG.E.U16 R64, desc[UR6][R70.64] ;  /* 0x0000000646408981 */ /* 0x000f22000c1e1500 */
[----:B------:R-:W-:Y:S01]  /*49e0*/  PRMT R65, RZ, 0x7610, R65 ;  /* 0x00007610ff417816 */ /* 0x000fe20000000041 */
[----:B-1----:R-:W-:Y:S01]  /*49f0*/  IMAD.WIDE R60, R173, 0x2, R186 ;  /* 0x00000002ad3c7825 */ /* 0x002fe200078e02ba */
[----:B------:R-:W-:Y:S02]  /*4a00*/  PRMT R66, RZ, 0x7610, R66 ;  /* 0x00007610ff427816 */ /* 0x000fe40000000042 */
[----:B------:R-:W-:Y:S01]  /*4a10*/  PRMT R67, RZ, 0x7610, R67 ;  /* 0x00007610ff437816 */ /* 0x000fe20000000043 */
[----:B------:R-:W-:Y:S01]  /*4a20*/  IMAD.WIDE R72, R172, 0x2, R186 ;  /* 0x00000002ac487825 */ /* 0x000fe200078e02ba */
[----:B------:R-:W-:Y:S01]  /*4a30*/  PRMT R68, RZ, 0x7610, R68 ;  /* 0x00007610ff447816 */ /* 0x000fe20000000044 */
[----:B------:R0:W5:Y:S01]  /*4a40*/  @!P1 LDG.E.U16 R65, desc[UR6][R90.64] ;  /* 0x000000065a419981 */ /* 0x000162000c1e1500 */
[----:B------:R-:W-:Y:S01]  /*4a50*/  PRMT R69, RZ, 0x7610, R69 ;  /* 0x00007610ff457816 */ /* 0x000fe20000000045 */
[----:B------:R-:W-:-:S02]  /*4a60*/  IMAD.WIDE R74, R181, 0x2, R186 ;  /* 0x00000002b54a7825 */ /* 0x000fc400078e02ba */
[----:B------:R1:W2:Y:S04]  /*4a70*/  @!P2 LDG.E.U16 R66, desc[UR6][R88.64] ;  /* 0x000000065842a981 */ /* 0x0002a8000c1e1500 */
[----:B------:R-:W2:Y:S04]  /*4a80*/  @!P3 LDG.E.U16 R67, desc[UR6][R60.64] ;  /* 0x000000063c43b981 */ /* 0x000ea8000c1e1500 */
[----:B------:R1:W2:Y:S04]  /*4a90*/  @!P4 LDG.E.U16 R68, desc[UR6][R72.64] ;  /* 0x000000064844c981 */ /* 0x0002a8000c1e1500 */
[----:B------:R1:W2:Y:S01]  /*4aa0*/  @!P5 LDG.E.U16 R69, desc[UR6][R74.64] ;  /* 0x000000064a45d981 */ /* 0x0002a2000c1e1500 */
[----:B------:R-:W-:-:S04]  /*4ab0*/  LOP3.LUT R188, R185, 0x3f, RZ, 0xc0, !PT ;  /* 0x0000003fb9bc7812 */ /* 0x000fc800078ec0ff */
[----:B------:R-:W-:Y:S02]  /*4ac0*/  ISETP.GE.AND P0, PT, R188, UR5, PT ;  /* 0x00000005bc007c0c */ /* 0x000fe4000bf06270 */
[-C--:B------:R-:W-:Y:S02]  /*4ad0*/  IADD3 RZ, P3, R56, R179.reuse, RZ ;  /* 0x000000b338ff7210 */ /* 0x080fe40007f7e0ff */
[-C--:B------:R-:W-:Y:S01]  /*4ae0*/  IADD3 RZ, P1, R100, R179.reuse, RZ ;  /* 0x000000b364ff7210 */ /* 0x080fe20007f3e0ff */
[----:B0-----:R-:W-:Y:S01]  /*4af0*/  IMAD.IADD R90, R56, 0x1, R179 ;  /* 0x00000001385a7824 */ /* 0x001fe200078e02b3 */
[----:B------:R-:W-:Y:S01]  /*4b00*/  PRMT R70, RZ, 0x7610, R70 ;  /* 0x00007610ff467816 */ /* 0x000fe20000000046 */
[--C-:B------:R-:W-:Y:S01]  /*4b10*/  IMAD.X R91, R57, 0x1, R180.reuse, P3 ;  /* 0x00000001395b7824 */ /* 0x100fe200018e06b4 */
[----:B------:R-:W-:Y:S01]  /*4b20*/  BAR.SYNC.DEFER_BLOCKING 0x0 ;  /* 0x0000000000007b1d */ /* 0x000fe20000010000 */
[-C--:B------:R-:W-:Y:S01]  /*4b30*/  IADD3 RZ, P2, R58, R179.reuse, RZ ;  /* 0x000000b33aff7210 */ /* 0x080fe20007f5e0ff */
[----:B-1----:R-:W-:Y:S01]  /*4b40*/  IMAD.X R89, R101, 0x1, R180, P1 ;  /* 0x0000000165597824 */ /* 0x002fe200008e06b4 */
[----:B------:R-:W-:-:S02]  /*4b50*/  IADD3 RZ, P3, R102, R179, RZ ;  /* 0x000000b366ff7210 */ /* 0x000fc40007f7e0ff */
[-C--:B------:R-:W-:Y:S01]  /*4b60*/  IADD3 RZ, P1, R106, R179.reuse, RZ ;  /* 0x000000b36aff7210 */ /* 0x080fe20007f3e0ff */
[----:B------:R-:W-:Y:S01]  /*4b70*/  IMAD.IADD R88, R100, 0x1, R179 ;  /* 0x0000000164587824 */ /* 0x000fe200078e02b3 */
[----:B------:R-:W-:Y:S01]  /*4b80*/  PRMT R72, RZ, 0x7610, R72 ;  /* 0x00007610ff487816 */ /* 0x000fe20000000048 */
[--C-:B------:R-:W-:Y:S01]  /*4b90*/  IMAD.X R99, R59, 0x1, R180.reuse, P2 ;  /* 0x000000013b637824 */ /* 0x100fe200010e06b4 */
[----:B------:R-:W-:Y:S01]  /*4ba0*/  PRMT R73, RZ, 0x7610, R73 ;  /* 0x00007610ff497816 */ /* 0x000fe20000000049 */
[--C-:B------:R-:W-:Y:S01]  /*4bb0*/  IMAD.IADD R60, R102, 0x1, R179.reuse ;  /* 0x00000001663c7824 */ /* 0x100fe200078e02b3 */
[-C--:B------:R-:W-:Y:S01]  /*4bc0*/  IADD3 RZ, P2, R104, R179.reuse, RZ ;  /* 0x000000b368ff7210 */ /* 0x080fe20007f5e0ff */
[--C-:B------:R-:W-:Y:S01]  /*4bd0*/  IMAD.X R61, R103, 0x1, R180.reuse, P3 ;  /* 0x00000001673d7824 */ /* 0x100fe200018e06b4 */
[-C--:B------:R-:W-:Y:S01]  /*4be0*/  IADD3 RZ, P3, R108, R179.reuse, RZ ;  /* 0x000000b36cff7210 */ /* 0x080fe20007f7e0ff */
[----:B------:R-:W-:Y:S01]  /*4bf0*/  IMAD.IADD R98, R58, 0x1, R179 ;  /* 0x000000013a627824 */ /* 0x000fe200078e02b3 */
[----:B------:R-:W-:Y:S01]  /*4c00*/  PRMT R71, RZ, 0x7610, R71 ;  /* 0x00007610ff477816 */ /* 0x000fe20000000047 */
[----:B------:R-:W-:Y:S01]  /*4c10*/  IMAD.X R97, R105, 0x1, R180, P2 ;  /* 0x0000000169617824 */ /* 0x000fe200010e06b4 */
[----:B------:R-:W-:Y:S01]  /*4c20*/  PRMT R75, RZ, 0x7610, R75 ;  /* 0x00007610ff4b7816 */ /* 0x000fe2000000004b */
[----:B------:R0:W2:Y:S01]  /*4c30*/  @!P0 LDG.E.U16 R70, desc[UR6][R90.64] ;  /* 0x000000065a468981 */ /* 0x0000a2000c1e1500 */
[----:B------:R-:W-:Y:S01]  /*4c40*/  IADD3 RZ, P2, R110, R179, RZ ;  /* 0x000000b36eff7210 */ /* 0x000fe20007f5e0ff */
[----:B------:R-:W-:-:S02]  /*4c50*/  IMAD.IADD R190, R108, 0x1, R179 ;  /* 0x000000016cbe7824 */ /* 0x000fc400078e02b3 */
[----:B------:R1:W2:Y:S01]  /*4c60*/  @!P0 LDG.E.U16 R72, desc[UR6][R88.64] ;  /* 0x0000000658488981 */ /* 0x0002a2000c1e1500 */
[----:B------:R-:W-:-:S03]  /*4c70*/  IMAD.X R191, R109, 0x1, R180, P3 ;  /* 0x000000016dbf7824 */ /* 0x000fc600018e06b4 */
[----:B------:R1:W2:Y:S01]  /*4c80*/  @!P0 LDG.E.U16 R73, desc[UR6][R60.64] ;  /* 0x000000063c498981 */ /* 0x0002a2000c1e1500 */
[----:B0-----:R-:W-:Y:S01]  /*4c90*/  IMAD.X R91, R107, 0x1, R180, P1 ;  /* 0x000000016b5b7824 */ /* 0x001fe200008e06b4 */
[-C--:B------:R-:W-:Y:S01]  /*4ca0*/  IADD3 RZ, P1, R112, R179.reuse, RZ ;  /* 0x000000b370ff7210 */ /* 0x080fe20007f3e0ff */
[--C-:B------:R-:W-:Y:S01]  /*4cb0*/  IMAD.IADD R90, R106, 0x1, R179.reuse ;  /* 0x000000016a5a7824 */ /* 0x100fe200078e02b3 */
[----:B------:R-:W-:Y:S01]  /*4cc0*/  PRMT R74, RZ, 0x7610, R74 ;  /* 0x00007610ff4a7816 */ /* 0x000fe2000000004a */
[----:B------:R0:W2:Y:S01]  /*4cd0*/  @!P0 LDG.E.U16 R71, desc[UR6][R98.64] ;  /* 0x0000000662478981 */ /* 0x0000a2000c1e1500 */
[----:B-1----:R-:W-:Y:S02]  /*4ce0*/  PRMT R88, RZ, 0x7610, R88 ;  /* 0x00007610ff587816 */ /* 0x002fe40000000058 */
[-C--:B------:R-:W-:Y:S01]  /*4cf0*/  IADD3 RZ, P3, R114, R179.reuse, RZ ;  /* 0x000000b372ff7210 */ /* 0x080fe20007f7e0ff */
[----:B------:R-:W-:Y:S01]  /*4d00*/  IMAD.X R61, R113, 0x1, R180, P1 ;  /* 0x00000001713d7824 */ /* 0x000fe200008e06b4 */
[----:B------:R-:W-:Y:S01]  /*4d10*/  IADD3 RZ, P1, R118, R179, RZ ;  /* 0x000000b376ff7210 */ /* 0x000fe20007f3e0ff */
[----:B------:R-:W-:Y:S01]  /*4d20*/  IMAD.IADD R96, R104, 0x1, R179 ;  /* 0x0000000168607824 */ /* 0x000fe200078e02b3 */
[----:B------:R1:W2:Y:S01]  /*4d30*/  @!P0 LDG.E.U16 R75, desc[UR6][R90.64] ;  /* 0x000000065a4b8981 */ /* 0x0002a2000c1e1500 */
[----:B------:R-:W-:Y:S01]  /*4d40*/  PRMT R89, RZ, 0x7610, R89 ;  /* 0x00007610ff597816 */ /* 0x000fe20000000059 */
[----:B------:R-:W-:-:S02]  /*4d50*/  IMAD.IADD R60, R112, 0x1, R179 ;  /* 0x00000001703c7824 */ /* 0x000fc400078e02b3 */
[--C-:B0-----:R-:W-:Y:S01]  /*4d60*/  IMAD.IADD R98, R110, 0x1, R179.reuse ;  /* 0x000000016e627824 */ /* 0x101fe200078e02b3 */
[----:B------:R0:W2:Y:S01]  /*4d70*/  @!P0 LDG.E.U16 R88, desc[UR6][R190.64] ;  /* 0x00000006be588981 */ /* 0x0000a2000c1e1500 */
[----:B------:R-:W-:Y:S01]  /*4d80*/  IMAD.X R99, R111, 0x1, R180, P2 ;  /* 0x000000016f637824 */ /* 0x000fe200010e06b4 */
[-C--:B------:R-:W-:Y:S01]  /*4d90*/  IADD3 RZ, P2, R116, R179.reuse, RZ ;  /* 0x000000b374ff7210 */ /* 0x080fe20007f5e0ff */
[----:B------:R-:W-:Y:S01]  /*4da0*/  IMAD.IADD R192, R114, 0x1, R179 ;  /* 0x0000000172c07824 */ /* 0x000fe200078e02b3 */
[----:B------:R0:W2:Y:S01]  /*4db0*/  @!P0 LDG.E.U16 R74, desc[UR6][R96.64] ;  /* 0x00000006604a8981 */ /* 0x0000a2000c1e1500 */
[----:B-1----:R-:W-:Y:S01]  /*4dc0*/  PRMT R90, RZ, 0x7610, R90 ;  /* 0x00007610ff5a7816 */ /* 0x002fe2000000005a */
[--C-:B------:R-:W-:Y:S01]  /*4dd0*/  IMAD.X R193, R115, 0x1, R180.reuse, P3 ;  /* 0x0000000173c17824 */ /* 0x100fe200018e06b4 */
[----:B------:R-:W-:Y:S01]  /*4de0*/  PRMT R91, RZ, 0x7610, R91 ;  /* 0x00007610ff5b7816 */ /* 0x000fe2000000005b */
[----:B------:R1:W2:Y:S01]  /*4df0*/  @!P0 LDG.E.U16 R89, desc[UR6][R98.64] ;  /* 0x0000000662598981 */ /* 0x0002a2000c1e1500 */
[-C--:B------:R-:W-:Y:S01]  /*4e00*/  IADD3 RZ, P3, R120, R179.reuse, RZ ;  /* 0x000000b378ff7210 */ /* 0x080fe20007f7e0ff */
[--C-:B0-----:R-:W-:Y:S01]  /*4e10*/  IMAD.X R191, R119, 0x1, R180.reuse, P1 ;  /* 0x0000000177bf7824 */ /* 0x101fe200008e06b4 */
[-C--:B------:R-:W-:Y:S01]  /*4e20*/  IADD3 RZ, P1, R124, R179.reuse, RZ ;  /* 0x000000b37cff7210 */ /* 0x080fe20007f3e0ff */
[----:B------:R0:W2:Y:S01]  /*4e30*/  @!P0 LDG.E.U16 R90, desc[UR6][R60.64] ;  /* 0x000000063c5a8981 */ /* 0x0000a2000c1e1500 */
[----:B------:R-:W-:Y:S01]  /*4e40*/  IMAD.IADD R190, R118, 0x1, R179 ;  /* 0x0000000176be7824 */ /* 0x000fe200078e02b3 */
[----:B------:R-:W-:Y:S01]  /*4e50*/  PRMT R97, RZ, 0x7610, R97 ;  /* 0x00007610ff617816 */ /* 0x000fe20000000061 */
[----:B------:R-:W-:Y:S01]  /*4e60*/  IMAD.X R197, R117, 0x1, R180, P2 ;  /* 0x0000000175c57824 */ /* 0x000fe200010e06b4 */
[----:B------:R0:W2:Y:S01]  /*4e70*/  @!P0 LDG.E.U16 R91, desc[UR6][R192.64] ;  /* 0x00000006c05b8981 */ /* 0x0000a2000c1e1500 */
[----:B------:R-:W-:-:S02]  /*4e80*/  IADD3 RZ, P2, R122, R179, RZ ;  /* 0x000000b37aff7210 */ /* 0x000fc40007f5e0ff */
[----:B-1----:R-:W-:Y:S01]  /*4e90*/  PRMT R98, RZ, 0x7610, R98 ;  /* 0x00007610ff627816 */ /* 0x002fe20000000062 */
[----:B------:R1:W2:Y:S01]  /*4ea0*/  @!P0 LDG.E.U16 R97, desc[UR6][R190.64] ;  /* 0x00000006be618981 */ /* 0x0002a2000c1e1500 */
[--C-:B0-----:R-:W-:Y:S02]  /*4eb0*/  IMAD.IADD R60, R120, 0x1, R179.reuse ;  /* 0x00000001783c7824 */ /* 0x101fe400078e02b3 */
[--C-:B------:R-:W-:Y:S01]  /*4ec0*/  IMAD.X R61, R121, 0x1, R180.reuse, P3 ;  /* 0x00000001793d7824 */ /* 0x100fe200018e06b4 */
[-C--:B------:R-:W-:Y:S01]  /*4ed0*/  IADD3 RZ, P3, R126, R179.reuse, RZ ;  /* 0x000000b37eff7210 */ /* 0x080fe20007f7e0ff */
[----:B------:R-:W-:Y:S01]  /*4ee0*/  IMAD.X R193, R125, 0x1, R180, P1 ;  /* 0x000000017dc17824 */ /* 0x000fe200008e06b4 */
[-C--:B------:R-:W-:Y:S01]  /*4ef0*/  IADD3 RZ, P1, R130, R179.reuse, RZ ;  /* 0x000000b382ff7210 */ /* 0x080fe20007f3e0ff */
[--C-:B------:R-:W-:Y:S01]  /*4f00*/  IMAD.IADD R196, R116, 0x1, R179.reuse ;  /* 0x0000000174c47824 */ /* 0x100fe200078e02b3 */
[----:B------:R-:W-:Y:S01]  /*4f10*/  PRMT R96, RZ, 0x7610, R96 ;  /* 0x00007610ff607816 */ /* 0x000fe20000000060 */
[----:B------:R-:W-:Y:S01]  /*4f20*/  IMAD.IADD R192, R124, 0x1, R179 ;  /* 0x000000017cc07824 */ /* 0x000fe200078e02b3 */
[----:B------:R-:W-:Y:S01]  /*4f30*/  PRMT R189, RZ, 0x7610, R189 ;  /* 0x00007610ffbd7816 */ /* 0x000fe200000000bd */
[----:B------:R-:W-:Y:S01]  /*4f40*/  IMAD.X R195, R123, 0x1, R180, P2 ;  /* 0x000000017bc37824 */ /* 0x000fe200010e06b4 */
[----:B------:R0:W2:Y:S01]  /*4f50*/  @!P0 LDG.E.U16 R98, desc[UR6][R60.64] ;  /* 0x000000063c628981 */ /* 0x0000a2000c1e1500 */
[----:B-1----:R-:W-:Y:S01]  /*4f60*/  PRMT R190, RZ, 0x7610, R190 ;  /* 0x00007610ffbe7816 */ /* 0x002fe200000000be */
[----:B------:R-:W-:Y:S01]  /*4f70*/  IMAD.IADD R198, R126, 0x1, R179 ;  /* 0x000000017ec67824 */ /* 0x000fe200078e02b3 */
[-C--:B------:R-:W-:Y:S01]  /*4f80*/  IADD3 RZ, P2, R128, R179.reuse, RZ ;  /* 0x000000b380ff7210 */ /* 0x080fe20007f5e0ff */
[--C-:B------:R-:W-:Y:S01]  /*4f90*/  IMAD.X R199, R127, 0x1, R180.reuse, P3 ;  /* 0x000000017fc77824 */ /* 0x100fe200018e06b4 */
[-C--:B------:R-:W-:Y:S01]  /*4fa0*/  IADD3 RZ, P3, R132, R179.reuse, RZ ;  /* 0x000000b384ff7210 */ /* 0x080fe20007f7e0ff */
[----:B------:R1:W2:Y:S01]  /*4fb0*/  @!P0 LDG.E.U16 R96, desc[UR6][R196.64] ;  /* 0x00000006c4608981 */ /* 0x0002a2000c1e1500 */
[----:B0-----:R-:W-:Y:S01]  /*4fc0*/  IMAD.X R61, R131, 0x1, R180, P1 ;  /* 0x00000001833d7824 */ /* 0x001fe200008e06b4 */
[----:B------:R-:W-:-:S02]  /*4fd0*/  IADD3 RZ, P1, R136, R179, RZ ;  /* 0x000000b388ff7210 */ /* 0x000fc40007f3e0ff */
[----:B------:R0:W2:Y:S01]  /*4fe0*/  @!P0 LDG.E.U16 R189, desc[UR6][R192.64] ;  /* 0x00000006c0bd8981 */ /* 0x0000a2000c1e1500 */
[----:B------:R-:W-:Y:S01]  /*4ff0*/  PRMT R191, RZ, 0x7610, R191 ;  /* 0x00007610ffbf7816 */ /* 0x000fe200000000bf */
[--C-:B------:R-:W-:Y:S02]  /*5000*/  IMAD.IADD R60, R130, 0x1, R179.reuse ;  /* 0x00000001823c7824 */ /* 0x100fe400078e02b3 */
[--C-:B-1----:R-:W-:Y:S01]  /*5010*/  IMAD.IADD R196, R128, 0x1, R179.reuse ;  /* 0x0000000180c47824 */ /* 0x102fe200078e02b3 */
[----:B------:R1:W2:Y:S01]  /*5020*/  @!P0 LDG.E.U16 R190, desc[UR6][R198.64] ;  /* 0x00000006c6be8981 */ /* 0x0002a2000c1e1500 */
[----:B------:R-:W-:Y:S02]  /*5030*/  IMAD.X R197, R129, 0x1, R180, P2 ;  /* 0x0000000181c57824 */ /* 0x000fe400010e06b4 */
[----:B------:R-:W-:Y:S01]  /*5040*/  IMAD.IADD R202, R132, 0x1, R179 ;  /* 0x0000000184ca7824 */ /* 0x000fe200078e02b3 */
[----:B0-----:R-:W-:Y:S01]  /*5050*/  PRMT R192, RZ, 0x7610, R192 ;  /* 0x00007610ffc07816 */ /* 0x001fe200000000c0 */
[--C-:B------:R-:W-:Y:S01]  /*5060*/  IMAD.X R203, R133, 0x1, R180.reuse, P3 ;  /* 0x0000000185cb7824 */ /* 0x100fe200018e06b4 */
[----:B------:R-:W-:Y:S01]  /*5070*/  PRMT R193, RZ, 0x7610, R193 ;  /* 0x00007610ffc17816 */ /* 0x000fe200000000c1 */
[----:B------:R0:W2:Y:S01]  /*5080*/  @!P0 LDG.E.U16 R191, desc[UR6][R196.64] ;  /* 0x00000006c4bf8981 */ /* 0x0000a2000c1e1500 */
[-C--:B------:R-:W-:Y:S01]  /*5090*/  IADD3 RZ, P3, R138, R179.reuse, RZ ;  /* 0x000000b38aff7210 */ /* 0x080fe20007f7e0ff */
[----:B-1----:R-:W-:Y:S01]  /*50a0*/  IMAD.X R199, R137, 0x1, R180, P1 ;  /* 0x0000000189c77824 */ /* 0x002fe200008e06b4 */
[-C--:B------:R-:W-:Y:S01]  /*50b0*/  IADD3 RZ, P1, R142, R179.reuse, RZ ;  /* 0x000000b38eff7210 */ /* 0x080fe20007f3e0ff */
[----:B------:R-:W-:Y:S01]  /*50c0*/  IMAD.IADD R194, R122, 0x1, R179 ;  /* 0x000000017ac27824 */ /* 0x000fe200078e02b3 */
[----:B------:R-:W-:Y:S01]  /*50d0*/  PRMT R99, RZ, 0x7610, R99 ;  /* 0x00007610ff637816 */ /* 0x000fe20000000063 */
[----:B------:R1:W2:Y:S01]  /*50e0*/  @!P0 LDG.E.U16 R192, desc[UR6][R60.64] ;  /* 0x000000063cc08981 */ /* 0x0002a2000c1e1500 */
[----:B------:R-:W-:-:S03]  /*50f0*/  IADD3 RZ, P2, R134, R179, RZ ;  /* 0x000000b386ff7210 */ /* 0x000fc60007f5e0ff */
[----:B------:R1:W2:Y:S01]  /*5100*/  @!P0 LDG.E.U16 R193, desc[UR6][R202.64] ;  /* 0x00000006cac18981 */ /* 0x0002a2000c1e1500 */
[----:B0-----:R-:W-:Y:S01]  /*5110*/  PRMT R196, RZ, 0x7610, R196 ;  /* 0x00007610ffc47816 */ /* 0x001fe200000000c4 */
[--C-:B------:R-:W-:Y:S02]  /*5120*/  IMAD.IADD R200, R134, 0x1, R179.reuse ;  /* 0x0000000186c87824 */ /* 0x100fe400078e02b3 */
[----:B------:R0:W2:Y:S01]  /*5130*/  @!P0 LDG.E.U16 R99, desc[UR6][R194.64] ;  /* 0x00000006c2638981 */ /* 0x0000a2000c1e1500 */
[--C-:B-1----:R-:W-:Y:S02]  /*5140*/  IMAD.IADD R60, R138, 0x1, R179.reuse ;  /* 0x000000018a3c7824 */ /* 0x102fe400078e02b3 */
[--C-:B------:R-:W-:Y:S02]  /*5150*/  IMAD.X R61, R139, 0x1, R180.reuse, P3 ;  /* 0x000000018b3d7824 */ /* 0x100fe400018e06b4 */
[--C-:B------:R-:W-:Y:S01]  /*5160*/  IMAD.X R203, R143, 0x1, R180.reuse, P1 ;  /* 0x000000018fcb7824 */ /* 0x100fe200008e06b4 */
[----:B------:R-:W-:Y:S01]  /*5170*/  IADD3 RZ, P1, R148, R179, RZ ;  /* 0x000000b394ff7210 */ /* 0x000fe20007f3e0ff */
[----:B------:R-:W-:Y:S01]  /*5180*/  IMAD.X R201, R135, 0x1, R180, P2 ;  /* 0x0000000187c97824 */ /* 0x000fe200010e06b4 */
[----:B------:R1:W2:Y:S01]  /*5190*/  @!P0 LDG.E.U16 R196, desc[UR6][R60.64] ;  /* 0x000000063cc48981 */ /* 0x0002a2000c1e1500 */
[----:B0-----:R-:W-:Y:S01]  /*51a0*/  PRMT R194, RZ, 0x7610, R194 ;  /* 0x00007610ffc27816 */ /* 0x001fe200000000c2 */
[----:B------:R-:W-:Y:S01]  /*51b0*/  IMAD.IADD R198, R136, 0x1, R179 ;  /* 0x0000000188c67824 */ /* 0x000fe200078e02b3 */
[----:B------:R-:W-:-:S04]  /*51c0*/  PRMT R195, RZ, 0x7610, R195 ;  /* 0x00007610ffc37816 */ /* 0x000fc800000000c3 */
[----:B------:R0:W2:Y:S01]  /*51d0*/  @!P0 LDG.E.U16 R194, desc[UR6][R200.64] ;  /* 0x00000006c8c28981 */ /* 0x0000a2000c1e1500 */
[--C-:B-1----:R-:W-:Y:S01]  /*51e0*/  IMAD.X R61, R149, 0x1, R180.reuse, P1 ;  /* 0x00000001953d7824 */ /* 0x102fe200008e06b4 */
[-C--:B------:R-:W-:Y:S01]  /*51f0*/  IADD3 RZ, P1, R152, R179.reuse, RZ ;  /* 0x000000b398ff7210 */ /* 0x080fe20007f3e0ff */
[----:B------:R-:W-:Y:S01]  /*5200*/  IMAD.IADD R60, R148, 0x1, R179 ;  /* 0x00000001943c7824 */ /* 0x000fe200078e02b3 */
[-C--:B------:R-:W-:Y:S01]  /*5210*/  IADD3 RZ, P2, R140, R179.reuse, RZ ;  /* 0x000000b38cff7210 */ /* 0x080fe20007f5e0ff */
[----:B------:R1:W2:Y:S02]  /*5220*/  @!P0 LDG.E.U16 R195, desc[UR6][R198.64] ;  /* 0x00000006c6c38981 */ /* 0x0002a4000c1e1500 */
[----:B------:R-:W-:Y:S01]  /*5230*/  IMAD.X R215, R153, 0x1, R180, P1 ;  /* 0x0000000199d77824 */ /* 0x000fe200008e06b4 */
[----:B0-----:R-:W-:Y:S02]  /*5240*/  PRMT R201, RZ, 0x7610, R201 ;  /* 0x00007610ffc97816 */ /* 0x001fe400000000c9 */
[----:B------:R-:W-:Y:S01]  /*5250*/  IADD3 R212, P1, R10, R179, RZ ;  /* 0x000000b30ad47210 */ /* 0x000fe20007f3e0ff */
[----:B------:R-:W-:-:S02]  /*5260*/  IMAD.IADD R202, R142, 0x1, R179 ;  /* 0x000000018eca7824 */ /* 0x000fc400078e02b3 */
[----:B------:R-:W-:Y:S01]  /*5270*/  IMAD.X R209, R141, 0x1, R180, P2 ;  /* 0x000000018dd17824 */ /* 0x000fe200010e06b4 */
[----:B------:R0:W2:Y:S01]  /*5280*/  @!P0 LDG.E.U16 R201, desc[UR6][R60.64] ;  /* 0x000000063cc98981 */ /* 0x0000a2000c1e1500 */
[----:B-1----:R-:W-:Y:S01]  /*5290*/  PRMT R198, RZ, 0x7610, R198 ;  /* 0x00007610ffc67816 */ /* 0x002fe200000000c6 */
[--C-:B------:R-:W-:Y:S01]  /*52a0*/  IMAD.X R213, R11, 0x1, R180.reuse, P1 ;  /* 0x000000010bd57824 */ /* 0x100fe200008e06b4 */
[-C--:B------:R-:W-:Y:S01]  /*52b0*/  IADD3 RZ, P2, R146, R179.reuse, RZ ;  /* 0x000000b392ff7210 */ /* 0x080fe20007f5e0ff */
[----:B------:R-:W-:Y:S01]  /*52c0*/  IMAD.IADD R214, R152, 0x1, R179 ;  /* 0x0000000198d67824 */ /* 0x000fe200078e02b3 */
[----:B------:R-:W-:Y:S02]  /*52d0*/  PRMT R197, RZ, 0x7610, R197 ;  /* 0x00007610ffc57816 */ /* 0x000fe400000000c5 */
[----:B------:R1:W2:Y:S01]  /*52e0*/  @!P0 LDG.E.U16 R198, desc[UR6][R202.64] ;  /* 0x00000006cac68981 */ /* 0x0002a2000c1e1500 */
[-C--:B0-----:R-:W-:Y:S01]  /*52f0*/  IADD3 R60, P1, R18, R179.reuse, RZ ;  /* 0x000000b3123c7210 */ /* 0x081fe20007f3e0ff */
[----:B------:R-:W-:Y:S01]  /*5300*/  IMAD.X R205, R147, 0x1, R180, P2 ;  /* 0x0000000193cd7824 */ /* 0x000fe200010e06b4 */
[----:B------:R-:W-:Y:S01]  /*5310*/  IADD3 RZ, P3, R144, R179, RZ ;  /* 0x000000b390ff7210 */ /* 0x000fe20007f7e0ff */
[----:B------:R-:W-:-:S02]  /*5320*/  IMAD.IADD R208, R140, 0x1, R179 ;  /* 0x000000018cd07824 */ /* 0x000fc400078e02b3 */
[--C-:B------:R-:W-:Y:S01]  /*5330*/  IMAD.X R61, R19, 0x1, R180.reuse, P1 ;  /* 0x00000001133d7824 */ /* 0x100fe200008e06b4 */
[-C--:B------:R-:W-:Y:S02]  /*5340*/  IADD3 R222, P1, R26, R179.reuse, RZ ;  /* 0x000000b31ade7210 */ /* 0x080fe40007f3e0ff */
[----:B-1----:R-:W-:Y:S02]  /*5350*/  PRMT R203, RZ, 0x7610, R203 ;  /* 0x00007610ffcb7816 */ /* 0x002fe400000000cb */
[----:B------:R-:W-:Y:S01]  /*5360*/  IADD3 RZ, P2, R150, R179, RZ ;  /* 0x000000b396ff7210 */ /* 0x000fe20007f5e0ff */
[----:B------:R-:W-:Y:S01]  /*5370*/  IMAD.IADD R206, R144, 0x1, R179 ;  /* 0x0000000190ce7824 */ /* 0x000fe200078e02b3 */
[----:B------:R-:W-:Y:S01]  /*5380*/  PRMT R199, RZ, 0x7610, R199 ;  /* 0x00007610ffc77816 */ /* 0x000fe200000000c7 */
[--C-:B------:R-:W-:Y:S01]  /*5390*/  IMAD.X R207, R145, 0x1, R180.reuse, P3 ;  /* 0x0000000191cf7824 */ /* 0x100fe200018e06b4 */
[----:B------:R0:W2:Y:S01]  /*53a0*/  @!P0 LDG.E.U16 R203, desc[UR6][R214.64] ;  /* 0x00000006d6cb8981 */ /* 0x0000a2000c1e1500 */
[----:B------:R-:W-:-:S02]  /*53b0*/  IMAD.X R223, R27, 0x1, R180, P1 ;  /* 0x000000011bdf7824 */ /* 0x000fc400008e06b4 */
[----:B------:R-:W-:Y:S01]  /*53c0*/  IMAD.X R217, R151, 0x1, R180, P2 ;  /* 0x0000000197d97824 */ /* 0x000fe200010e06b4 */
[----:B------:R1:W2:Y:S01]  /*53d0*/  @!P0 LDG.E.U16 R197, desc[UR6][R208.64] ;  /* 0x00000006d0c58981 */ /* 0x0002a2000c1e1500 */
[----:B------:R-:W-:Y:S01]  /*53e0*/  PRMT R200, RZ, 0x7610, R200 ;  /* 0x00007610ffc87816 */ /* 0x000fe200000000c8 */
[----:B------:R-:W-:Y:S02]  /*53f0*/  IMAD.IADD R204, R146, 0x1, R179 ;  /* 0x0000000192cc7824 */ /* 0x000fe400078e02b3 */
[----:B------:R1:W2:Y:S01]  /*5400*/  @!P0 LDG.E.U16 R199, desc[UR6][R206.64] ;  /* 0x00000006cec78981 */ /* 0x0002a2000c1e1500 */
[----:B0-----:R-:W-:-:S03]  /*5410*/  IADD3 R214, P1, R42, R179, RZ ;  /* 0x000000b32ad67210 */ /* 0x001fc60007f3e0ff */
[----:B------:R0:W2:Y:S01]  /*5420*/  @!P0 LDG.E.U16 R200, desc[UR6][R204.64] ;  /* 0x00000006ccc88981 */ /* 0x0000a2000c1e1500 */
[-C--:B-1----:R-:W-:Y:S01]  /*5430*/  IADD3 R208, P2, R168, R179.reuse, RZ ;  /* 0x000000b3a8d07210 */ /* 0x082fe20007f5e0ff */
[--C-:B------:R-:W-:Y:S01]  /*5440*/  IMAD.X R215, R43, 0x1, R180.reuse, P1 ;  /* 0x000000012bd77824 */ /* 0x100fe200008e06b4 */
[-C--:B------:R-:W-:Y:S02]  /*5450*/  IADD3 R218, P1, R50, R179.reuse, RZ ;  /* 0x000000b332da7210 */ /* 0x080fe40007f3e0ff */
[----:B------:R-:W-:Y:S01]  /*5460*/  PRMT R207, RZ, 0x7610, R207 ;  /* 0x00007610ffcf7816 */ /* 0x000fe200000000cf */
[--C-:B------:R-:W-:Y:S01]  /*5470*/  IMAD.X R209, R169, 0x1, R180.reuse, P2 ;  /* 0x00000001a9d17824 */ /* 0x100fe200010e06b4 */
[-C--:B------:R-:W-:Y:S01]  /*5480*/  IADD3 R210, P2, R2, R179.reuse, RZ ;  /* 0x000000b302d27210 */ /* 0x080fe20007f5e0ff */
[----:B------:R-:W-:Y:S01]  /*5490*/  IMAD.X R219, R51, 0x1, R180, P1 ;  /* 0x0000000133db7824 */ /* 0x000fe200008e06b4 */
[----:B0-----:R-:W-:Y:S02]  /*54a0*/  PRMT R204, RZ, 0x7610, R204 ;  /* 0x00007610ffcc7816 */ /* 0x001fe400000000cc */
[----:B------:R0:W2:Y:S01]  /*54b0*/  @!P0 LDG.E.U16 R207, desc[UR6][R60.64] ;  /* 0x000000063ccf8981 */ /* 0x0000a2000c1e1500 */
[----:B------:R-:W-:Y:S01]  /*54c0*/  IMAD.X R211, R3, 0x1, R180, P2 ;  /* 0x0000000103d37824 */ /* 0x000fe200010e06b4 */
[----:B------:R-:W-:-:S02]  /*54d0*/  IADD3 R220, P2, R34, R179, RZ ;  /* 0x000000b322dc7210 */ /* 0x000fc40007f5e0ff */
[----:B------:R1:W2:Y:S01]  /*54e0*/  @!P0 LDG.E.U16 R204, desc[UR6][R208.64] ;  /* 0x00000006d0cc8981 */ /* 0x0002a2000c1e1500 */
[-C--:B0-----:R-:W-:Y:S02]  /*54f0*/  IADD3 R60, P1, R162, R179.reuse, RZ ;  /* 0x000000b3a23c7210 */ /* 0x081fe40007f3e0ff */
[--C-:B------:R-:W-:Y:S01]  /*5500*/  IMAD.X R221, R35, 0x1, R180.reuse, P2 ;  /* 0x0000000123dd7824 */ /* 0x100fe200010e06b4 */
[----:B-1----:R-:W-:Y:S02]  /*5510*/  PRMT R209, RZ, 0x7610, R209 ;  /* 0x00007610ffd17816 */ /* 0x002fe400000000d1 */
[--C-:B------:R-:W-:Y:S01]  /*5520*/  IMAD.X R61, R163, 0x1, R180.reuse, P1 ;  /* 0x00000001a33d7824 */ /* 0x100fe200008e06b4 */
[-C--:B------:R-:W-:Y:S02]  /*5530*/  IADD3 R228, P1, R4, R179.reuse, RZ ;  /* 0x000000b304e47210 */ /* 0x080fe40007f3e0ff */
[----:B------:R-:W-:Y:S01]  /*5540*/  PRMT R205, RZ, 0x7610, R205 ;  /* 0x00007610ffcd7816 */ /* 0x000fe200000000cd */
[----:B------:R0:W2:Y:S02]  /*5550*/  @!P0 LDG.E.U16 R209, desc[UR6][R220.64] ;  /* 0x00000006dcd18981 */ /* 0x0000a4000c1e1500 */
[----:B------:R-:W-:Y:S01]  /*5560*/  IMAD.X R229, R5, 0x1, R180, P1 ;  /* 0x0000000105e57824 */ /* 0x000fe200008e06b4 */
[----:B------:R-:W-:Y:S01]  /*5570*/  PRMT R202, RZ, 0x7610, R202 ;  /* 0x00007610ffca7816 */ /* 0x000fe200000000ca */
[----:B------:R-:W-:Y:S01]  /*5580*/  IMAD.IADD R216, R150, 0x1, R179 ;  /* 0x0000000196d87824 */ /* 0x000fe200078e02b3 */
[----:B------:R-:W-:Y:S01]  /*5590*/  PRMT R206, RZ, 0x7610, R206 ;  /* 0x00007610ffce7816 */ /* 0x000fe200000000ce */
[----:B------:R1:W2:Y:S04]  /*55a0*/  @!P0 LDG.E.U16 R205, desc[UR6][R212.64] ;  /* 0x00000006d4cd8981 */ /* 0x0002a8000c1e1500 */
[----:B------:R1:W2:Y:S01]  /*55b0*/  @!P0 LDG.E.U16 R202, desc[UR6][R216.64] ;  /* 0x00000006d8ca8981 */ /* 0x0002a2000c1e1500 */
[----:B0-----:R-:W-:-:S03]  /*55c0*/  IADD3 R220, P1, R20, R179, RZ ;  /* 0x000000b314dc7210 */ /* 0x001fc60007f3e0ff */
[----:B------:R0:W2:Y:S01]  /*55d0*/  @!P0 LDG.E.U16 R206, desc[UR6][R210.64] ;  /* 0x00000006d2ce8981 */ /* 0x0000a2000c1e1500 */
[----:B-1----:R-:W-:Y:S01]  /*55e0*/  PRMT R213, RZ, 0x7610, R213 ;  /* 0x00007610ffd57816 */ /* 0x002fe200000000d5 */
[--C-:B------:R-:W-:Y:S01]  /*55f0*/  IMAD.X R221, R21, 0x1, R180.reuse, P1 ;  /* 0x0000000115dd7824 */ /* 0x100fe200008e06b4 */
[-C--:B------:R-:W-:Y:S02]  /*5600*/  IADD3 R224, P1, R28, R179.reuse, RZ ;  /* 0x000000b31ce07210 */ /* 0x080fe40007f3e0ff */
[-C--:B------:R-:W-:Y:S02]  /*5610*/  IADD3 R216, P2, R154, R179.reuse, RZ ;  /* 0x000000b39ad87210 */ /* 0x080fe40007f5e0ff */
[----:B------:R1:W2:Y:S01]  /*5620*/  @!P0 LDG.E.U16 R213, desc[UR6][R60.64] ;  /* 0x000000063cd58981 */ /* 0x0002a2000c1e1500 */
[----:B------:R-:W-:Y:S01]  /*5630*/  IMAD.X R225, R29, 0x1, R180, P1 ;  /* 0x000000011de17824 */ /* 0x000fe200008e06b4 */
[----:B0-----:R-:W-:Y:S01]  /*5640*/  PRMT R210, RZ, 0x7610, R210 ;  /* 0x00007610ffd27816 */ /* 0x001fe200000000d2 */
[----:B------:R-:W-:Y:S01]  /*5650*/  IMAD.X R217, R155, 0x1, R180, P2 ;  /* 0x000000019bd97824 */ /* 0x000fe200010e06b4 */
[----:B------:R-:W-:-:S04]  /*5660*/  IADD3 R226, P2, R12, R179, RZ ;  /* 0x000000b30ce27210 */ /* 0x000fc80007f5e0ff */
[----:B------:R0:W2:Y:S01]  /*5670*/  @!P0 LDG.E.U16 R210, desc[UR6][R214.64] ;  /* 0x00000006d6d28981 */ /* 0x0000a2000c1e1500 */
[----:B-1----:R-:W-:Y:S01]  /*5680*/  IADD3 R60, P1, R44, R179, RZ ;  /* 0x000000b32c3c7210 */ /* 0x002fe20007f3e0ff */
[----:B------:R-:W-:-:S04]  /*5690*/  IMAD.X R227, R13, 0x1, R180, P2 ;  /* 0x000000010de37824 */ /* 0x000fc800010e06b4 */
[--C-:B------:R-:W-:Y:S01]  /*56a0*/  IMAD.X R61, R45, 0x1, R180.reuse, P1 ;  /* 0x000000012d3d7824 */ /* 0x100fe200008e06b4 */
[----:B------:R-:W-:Y:S02]  /*56b0*/  IADD3 R234, P1, R52, R179, RZ ;  /* 0x000000b334ea7210 */ /* 0x000fe40007f3e0ff */
[----:B0-----:R-:W-:Y:S02]  /*56c0*/  PRMT R215, RZ, 0x7610, R215 ;  /* 0x00007610ffd77816 */ /* 0x001fe400000000d7 */
[----:B------:R-:W-:Y:S01]  /*56d0*/  PRMT R211, RZ, 0x7610, R211 ;  /* 0x00007610ffd37816 */ /* 0x000fe200000000d3 */
[----:B------:R-:W-:Y:S01]  /*56e0*/  IMAD.X R235, R53, 0x1, R180, P1 ;  /* 0x0000000135eb7824 */ /* 0x000fe200008e06b4 */
[----:B------:R-:W-:Y:S02]  /*56f0*/  PRMT R208, RZ, 0x7610, R208 ;  /* 0x00007610ffd07816 */ /* 0x000fe400000000d0 */
[----:B------:R0:W2:Y:S01]  /*5700*/  @!P0 LDG.E.U16 R215, desc[UR6][R226.64] ;  /* 0x00000006e2d78981 */ /* 0x0000a2000c1e1500 */
[----:B------:R-:W-:-:S03]  /*5710*/  PRMT R212, RZ, 0x7610, R212 ;  /* 0x00007610ffd47816 */ /* 0x000fc600000000d4 */
[----:B------:R1:W2:Y:S04]  /*5720*/  @!P0 LDG.E.U16 R211, desc[UR6][R218.64] ;  /* 0x00000006dad38981 */ /* 0x0002a8000c1e1500 */
[----:B------:R3:W2:Y:S01]  /*5730*/  @!P0 LDG.E.U16 R208, desc[UR6][R222.64] ;  /* 0x00000006ded08981 */ /* 0x0006a2000c1e1500 */
[----:B0-----:R-:W-:-:S03]  /*5740*/  IADD3 R226, P1, R164, R179, RZ ;  /* 0x000000b3a4e27210 */ /* 0x001fc60007f3e0ff */
[----:B------:R0:W2:Y:S01]  /*5750*/  @!P0 LDG.E.U16 R212, desc[UR6][R216.64] ;  /* 0x00000006d8d48981 */ /* 0x0000a2000c1e1500 */
[----:B-1----:R-:W-:Y:S01]  /*5760*/  PRMT R219, RZ, 0x7610, R219 ;  /* 0x00007610ffdb7816 */ /* 0x002fe200000000db */
[--C-:B------:R-:W-:Y:S01]  /*5770*/  IMAD.X R227, R165, 0x1, R180.reuse, P1 ;  /* 0x00000001a5e37824 */ /* 0x100fe200008e06b4 */
[-C--:B------:R-:W-:Y:S02]  /*5780*/  IADD3 R230, P1, R6, R179.reuse, RZ ;  /* 0x000000b306e67210 */ /* 0x080fe40007f3e0ff */
[-C--:B---3--:R-:W-:Y:S02]  /*5790*/  IADD3 R222, P2, R36, R179.reuse, RZ ;  /* 0x000000b324de7210 */ /* 0x088fe40007f5e0ff */
[----:B------:R1:W3:Y:S01]  /*57a0*/  @!P0 LDG.E.U16 R219, desc[UR6][R60.64] ;  /* 0x000000063cdb8981 */ /* 0x0002e2000c1e1500 */
[----:B------:R-:W-:Y:S01]  /*57b0*/  IMAD.X R231, R7, 0x1, R180, P1 ;  /* 0x0000000107e77824 */ /* 0x000fe200008e06b4 */
[----:B0-----:R-:W-:Y:S01]  /*57c0*/  PRMT R216, RZ, 0x7610, R216 ;  /* 0x00007610ffd87816 */ /* 0x001fe200000000d8 */
[----:B------:R-:W-:Y:S01]  /*57d0*/  IMAD.X R223, R37, 0x1, R180, P2 ;  /* 0x0000000125df7824 */ /* 0x000fe200010e06b4 */
[----:B------:R-:W-:-:S02]  /*57e0*/  IADD3 R232, P2, R156, R179, RZ ;  /* 0x000000b39ce87210 */ /* 0x000fc40007f5e0ff */
[----:B------:R-:W-:Y:S02]  /*57f0*/  PRMT R217, RZ, 0x7610, R217 ;  /* 0x00007610ffd97816 */ /* 0x000fe400000000d9 */
[----:B------:R0:W3:Y:S01]  /*5800*/  @!P0 LDG.E.U16 R216, desc[UR6][R220.64] ;  /* 0x00000006dcd88981 */ /* 0x0000e2000c1e1500 */
[-C--:B-1----:R-:W-:Y:S01]  /*5810*/  IADD3 R60, P1, R22, R179.reuse, RZ ;  /* 0x000000b3163c7210 */ /* 0x082fe20007f3e0ff */
[----:B------:R-:W-:Y:S01]  /*5820*/  IMAD.X R233, R157, 0x1, R180, P2 ;  /* 0x000000019de97824 */ /* 0x000fe200010e06b4 */
[----:B------:R-:W-:Y:S01]  /*5830*/  PRMT R214, RZ, 0x7610, R214 ;  /* 0x00007610ffd67816 */ /* 0x000fe200000000d6 */
[----:B------:R1:W3:Y:S02]  /*5840*/  @!P0 LDG.E.U16 R217, desc[UR6][R224.64] ;  /* 0x00000006e0d98981 */ /* 0x0002e4000c1e1500 */
[----:B------:R-:W-:Y:S01]  /*5850*/  IMAD.X R61, R23, 0x1, R180, P1 ;  /* 0x00000001173d7824 */ /* 0x000fe200008e06b4 */
[----:B------:R-:W-:Y:S02]  /*5860*/  IADD3 R240, P1, R30, R179, RZ ;  /* 0x000000b31ef07210 */ /* 0x000fe40007f3e0ff */
[----:B0-----:R-:W-:Y:S01]  /*5870*/  PRMT R221, RZ, 0x7610, R221 ;  /* 0x00007610ffdd7816 */ /* 0x001fe200000000dd */
[----:B------:R0:W3:Y:S01]  /*5880*/  @!P0 LDG.E.U16 R214, desc[UR6][R228.64] ;  /* 0x00000006e4d68981 */ /* 0x0000e2000c1e1500 */
[----:B------:R-:W-:Y:S01]  /*5890*/  PRMT R218, RZ, 0x7610, R218 ;  /* 0x00007610ffda7816 */ /* 0x000fe200000000da */
[----:B------:R-:W-:Y:S01]  /*58a0*/  IMAD.X R241, R31, 0x1, R180, P1 ;  /* 0x000000011ff17824 */ /* 0x000fe200008e06b4 */
[----:B-1----:R-:W-:-:S02]  /*58b0*/  PRMT R225, RZ, 0x7610, R225 ;  /* 0x00007610ffe17816 */ /* 0x002fc400000000e1 */
[----:B------:R1:W3:Y:S04]  /*58c0*/  @!P0 LDG.E.U16 R221, desc[UR6][R232.64] ;  /* 0x00000006e8dd8981 */ /* 0x0002e8000c1e1500 */
[----:B------:R4:W3:Y:S01]  /*58d0*/  @!P0 LDG.E.U16 R218, desc[UR6][R222.64] ;  /* 0x00000006deda8981 */ /* 0x0008e2000c1e1500 */
[----:B0-----:R-:W-:-:S03]  /*58e0*/  IADD3 R228, P2, R14, R179, RZ ;  /* 0x000000b30ee47210 */ /* 0x001fc60007f5e0ff */
[----:B------:R0:W3:Y:S01]  /*58f0*/  @!P0 LDG.E.U16 R225, desc[UR6][R60.64] ;  /* 0x000000063ce18981 */ /* 0x0000e2000c1e1500 */
[----:B-1----:R-:W-:Y:S01]  /*5900*/  IADD3 R232, P1, R46, R179, RZ ;  /* 0x000000b32ee87210 */ /* 0x002fe20007f3e0ff */
[----:B------:R-:W-:Y:S01]  /*5910*/  IMAD.X R229, R15, 0x1, R180, P2 ;  /* 0x000000010fe57824 */ /* 0x000fe200010e06b4 */
[----:B----4-:R-:W-:-:S03]  /*5920*/  PRMT R222, RZ, 0x7610, R222 ;  /* 0x00007610ffde7816 */ /* 0x010fc600000000de */
[--C-:B------:R-:W-:Y:S01]  /*5930*/  IMAD.X R233, R47, 0x1, R180.reuse, P1 ;  /* 0x000000012fe97824 */ /* 0x100fe200008e06b4 */
[-C--:B------:R-:W-:Y:S02]  /*5940*/  IADD3 R236, P2, R38, R179.reuse, RZ ;  /* 0x000000b326ec7210 */ /* 0x080fe40007f5e0ff */
[-C--:B0-----:R-:W-:Y:S01]  /*5950*/  IADD3 R60, P1, R54, R179.reuse, RZ ;  /* 0x000000b3363c7210 */ /* 0x081fe20007f3e0ff */
[----:B------:R0:W4:Y:S02]  /*5960*/  @!P0 LDG.E.U16 R222, desc[UR6][R226.64] ;  /* 0x00000006e2de8981 */ /* 0x000124000c1e1500 */
[--C-:B------:R-:W-:Y:S02]  /*5970*/  IMAD.X R237, R39, 0x1, R180.reuse, P2 ;  /* 0x0000000127ed7824 */ /* 0x100fe400010e06b4 */
[----:B------:R-:W-:Y:S01]  /*5980*/  IMAD.X R61, R55, 0x1, R180, P1 ;  /* 0x00000001373d7824 */ /* 0x000fe200008e06b4 */
[----:B------:R-:W-:Y:S02]  /*5990*/  IADD3 R238, P1, R166, R179, RZ ;  /* 0x000000b3a6ee7210 */ /* 0x000fe40007f3e0ff */
[----:B0-----:R-:W-:-:S03]  /*59a0*/  PRMT R227, RZ, 0x7610, R227 ;  /* 0x00007610ffe37816 */ /* 0x001fc600000000e3 */
[----:B------:R-:W-:Y:S01]  /*59b0*/  IMAD.X R239, R167, 0x1, R180, P1 ;  /* 0x00000001a7ef7824 */ /* 0x000fe200008e06b4 */
[----:B------:R-:W-:Y:S02]  /*59c0*/  PRMT R224, RZ, 0x7610, R224 ;  /* 0x00007610ffe07816 */ /* 0x000fe400000000e0 */
[----:B------:R-:W-:Y:S01]  /*59d0*/  PRMT R226, RZ, 0x7610, R226 ;  /* 0x00007610ffe27816 */ /* 0x000fe200000000e2 */
[----:B------:R0:W4:Y:S01]  /*59e0*/  @!P0 LDG.E.U16 R227, desc[UR6][R236.64] ;  /* 0x00000006ece38981 */ /* 0x000122000c1e1500 */
[----:B------:R-:W-:-:S03]  /*59f0*/  PRMT R223, RZ, 0x7610, R223 ;  /* 0x00007610ffdf7816 */ /* 0x000fc600000000df */
[----:B------:R1:W4:Y:S04]  /*5a00*/  @!P0 LDG.E.U16 R224, desc[UR6][R228.64] ;  /* 0x00000006e4e08981 */ /* 0x000328000c1e1500 */
[----:B------:R5:W4:Y:S01]  /*5a10*/  @!P0 LDG.E.U16 R226, desc[UR6][R240.64] ;  /* 0x00000006f0e28981 */ /* 0x000b22000c1e1500 */
[----:B0-----:R-:W-:-:S03]  /*5a20*/  IADD3 R236, P1, R8, R179, RZ ;  /* 0x000000b308ec7210 */ /* 0x001fc60007f3e0ff */
[----:B------:R0:W4:Y:S01]  /*5a30*/  @!P0 LDG.E.U16 R223, desc[UR6][R230.64] ;  /* 0x00000006e6df8981 */ /* 0x000122000c1e1500 */
[----:B-1----:R-:W-:Y:S01]  /*5a40*/  PRMT R229, RZ, 0x7610, R229 ;  /* 0x00007610ffe57816 */ /* 0x002fe200000000e5 */
[----:B------:R-:W-:Y:S01]  /*5a50*/  IMAD.X R237, R9, 0x1, R180, P1 ;  /* 0x0000000109ed7824 */ /* 0x000fe200008e06b4 */
[-C--:B-----5:R-:W-:Y:S02]  /*5a60*/  IADD3 R240, P1, R16, R179.reuse, RZ ;  /* 0x000000b310f07210 */ /* 0x0a0fe40007f3e0ff */
[----:B------:R-:W-:Y:S02]  /*5a70*/  PRMT R220, RZ, 0x7610, R220 ;  /* 0x00007610ffdc7816 */ /* 0x000fe400000000dc */
[----:B------:R1:W5:Y:S01]  /*5a80*/  @!P0 LDG.E.U16 R229, desc[UR6][R60.64] ;  /* 0x000000063ce58981 */ /* 0x000362000c1e1500 */
[----:B0-----:R-:W-:Y:S01]  /*5a90*/  PRMT R231, RZ, 0x7610, R231 ;  /* 0x00007610ffe77816 */ /* 0x001fe200000000e7 */
[----:B------:R-:W-:Y:S01]  /*5aa0*/  IMAD.X R241, R17, 0x1, R180, P1 ;  /* 0x0000000111f17824 */ /* 0x000fe200008e06b4 */
[----:B------:R-:W-:Y:S01]  /*5ab0*/  PRMT R228, RZ, 0x7610, R228 ;  /* 0x00007610ffe47816 */ /* 0x000fe200000000e4 */
[----:B------:R0:W5:Y:S04]  /*5ac0*/  @!P0 LDG.E.U16 R220, desc[UR6][R234.64] ;  /* 0x00000006eadc8981 */ /* 0x000168000c1e1500 */
[----:B------:R0:W5:Y:S01]  /*5ad0*/  @!P0 LDG.E.U16 R231, desc[UR6][R238.64] ;  /* 0x00000006eee78981 */ /* 0x000162000c1e1500 */
[----:B-1----:R-:W-:-:S02]  /*5ae0*/  IADD3 R60, P1, R24, R179, RZ ;  /* 0x000000b3183c7210 */ /* 0x002fc40007f3e0ff */
[----:B------:R-:W-:Y:S01]  /*5af0*/  PRMT R230, RZ, 0x7610, R230 ;  /* 0x00007610ffe67816 */ /* 0x000fe200000000e6 */
[----:B------:R1:W5:Y:S02]  /*5b00*/  @!P0 LDG.E.U16 R228, desc[UR6][R232.64] ;  /* 0x00000006e8e48981 */ /* 0x000364000c1e1500 */
[----:B------:R-:W-:Y:S01]  /*5b10*/  IMAD.X R61, R25, 0x1, R180, P1 ;  /* 0x00000001193d7824 */ /* 0x000fe200008e06b4 */
[-C--:B0-----:R-:W-:Y:S02]  /*5b20*/  IADD3 R234, P2, R158, R179.reuse, RZ ;  /* 0x000000b39eea7210 */ /* 0x081fe40007f5e0ff */
[----:B------:R-:W-:-:S03]  /*5b30*/  IADD3 R238, P1, R32, R179, RZ ;  /* 0x000000b320ee7210 */ /* 0x000fc60007f3e0ff */
[--C-:B------:R-:W-:Y:S01]  /*5b40*/  IMAD.X R235, R159, 0x1, R180.reuse, P2 ;  /* 0x000000019feb7824 */ /* 0x100fe200010e06b4 */
[----:B-1----:R-:W-:Y:S01]  /*5b50*/  PRMT R233, RZ, 0x7610, R233 ;  /* 0x00007610ffe97816 */ /* 0x002fe200000000e9 */
[--C-:B------:R-:W-:Y:S01]  /*5b60*/  IMAD.X R239, R33, 0x1, R180.reuse, P1 ;  /* 0x0000000121ef7824 */ /* 0x100fe200008e06b4 */
[----:B------:R-:W-:Y:S02]  /*5b70*/  IADD3 R242, P1, R40, R179, RZ ;  /* 0x000000b328f27210 */ /* 0x000fe40007f3e0ff */
[----:B------:R0:W5:Y:S04]  /*5b80*/  @!P0 LDG.E.U16 R230, desc[UR6][R234.64] ;  /* 0x00000006eae68981 */ /* 0x000168000c1e1500 */
[----:B------:R1:W5:Y:S01]  /*5b90*/  @!P0 LDG.E.U16 R233, desc[UR6][R240.64] ;  /* 0x00000006f0e98981 */ /* 0x000362000c1e1500 */
[----:B------:R-:W-:Y:S01]  /*5ba0*/  IMAD.X R243, R41, 0x1, R180, P1 ;  /* 0x0000000129f37824 */ /* 0x000fe200008e06b4 */
[----:B------:R-:W-:-:S02]  /*5bb0*/  PRMT R232, RZ, 0x7610, R232 ;  /* 0x00007610ffe87816 */ /* 0x000fc400000000e8 */
[----:B0-----:R-:W-:Y:S02]  /*5bc0*/  PRMT R234, RZ, 0x7610, R234 ;  /* 0x00007610ffea7816 */ /* 0x001fe400000000ea */
[----:B------:R-:W-:Y:S02]  /*5bd0*/  PRMT R235, RZ, 0x7610, R235 ;  /* 0x00007610ffeb7816 */ /* 0x000fe400000000eb */
[----:B------:R0:W5:Y:S01]  /*5be0*/  @!P0 LDG.E.U16 R232, desc[UR6][R236.64] ;  /* 0x00000006ece88981 */ /* 0x000162000c1e1500 */
[----:B-1----:R-:W-:-:S03]  /*5bf0*/  IADD3 R240, P1, R48, R179, RZ ;  /* 0x000000b330f07210 */ /* 0x002fc60007f3e0ff */
[----:B------:R1:W5:Y:S02]  /*5c00*/  @!P0 LDG.E.U16 R234, desc[UR6][R60.64] ;  /* 0x000000063cea8981 */ /* 0x000364000c1e1500 */
[----:B------:R-:W-:Y:S02]  /*5c10*/  IMAD.X R241, R49, 0x1, R180, P1 ;  /* 0x0000000131f17824 */ /* 0x000fe400008e06b4 */
[----:B------:R1:W5:Y:S01]  /*5c20*/  @!P0 LDG.E.U16 R235, desc[UR6][R238.64] ;  /* 0x00000006eeeb8981 */ /* 0x000362000c1e1500 */
[----:B0-----:R-:W-:Y:S02]  /*5c30*/  PRMT R236, RZ, 0x7610, R236 ;  /* 0x00007610ffec7816 */ /* 0x001fe400000000ec */
[----:B-1----:R-:W-:Y:S02]  /*5c40*/  IADD3 R60, P1, R160, R179, RZ ;  /* 0x000000b3a03c7210 */ /* 0x002fe40007f3e0ff */
[----:B------:R-:W-:Y:S02]  /*5c50*/  PRMT R237, RZ, 0x7610, R237 ;  /* 0x00007610ffed7816 */ /* 0x000fe400000000ed */
[----:B------:R-:W5:Y:S01]  /*5c60*/  @!P0 LDG.E.U16 R236, desc[UR6][R242.64] ;  /* 0x00000006f2ec8981 */ /* 0x000f62000c1e1500 */
[----:B------:R-:W-:Y:S01]  /*5c70*/  PRMT R238, RZ, 0x7610, R238 ;  /* 0x00007610ffee7816 */ /* 0x000fe200000000ee */
[----:B------:R-:W-:-:S02]  /*5c80*/  IMAD.X R61, R161, 0x1, R180, P1 ;  /* 0x00000001a13d7824 */ /* 0x000fc400008e06b4 */
[----:B------:R-:W5:Y:S04]  /*5c90*/  @!P0 LDG.E.U16 R237, desc[UR6][R240.64] ;  /* 0x00000006f0ed8981 */ /* 0x000f68000c1e1500 */
[----:B------:R0:W5:Y:S02]  /*5ca0*/  @!P0 LDG.E.U16 R238, desc[UR6][R60.64] ;  /* 0x000000063cee8981 */ /* 0x000164000c1e1500 */
[----:B0-----:R-:W0:Y:S01]  /*5cb0*/  S2R R60, SR_TID.X ;  /* 0x00000000003c7919 */ /* 0x001e220000002100 */
[----:B------:R-:W-:Y:S01]  /*5cc0*/  SHF.R.S32.HI R61, RZ, 0x6, R185 ;  /* 0x00000006ff3d7819 */ /* 0x000fe200000114b9 */
[----:B------:R-:W-:-:S03]  /*5cd0*/  IMAD.SHL.U32 R188, R188, 0x2, RZ ;  /* 0x00000002bcbc7824 */ /* 0x000fc600078e00ff */
[----:B------:R-:W-:-:S04]  /*5ce0*/  SGXT R61, R61, 0x1 ;  /* 0x000000013d3d781a */ /* 0x000fc80000000200 */
[----:B------:R-:W-:Y:S02]  /*5cf0*/  LOP3.LUT R61, R188, 0x90, R61, 0x78, !PT ;  /* 0x00000090bc3d7812 */ /* 0x000fe400078e783d */
[----:B0-----:R-:W-:Y:S02]  /*5d00*/  LOP3.LUT R185, R60, 0x3f, RZ, 0xc0, !PT ;  /* 0x0000003f3cb97812 */ /* 0x001fe400078ec0ff */
[--C-:B------:R-:W-:Y:S02]  /*5d10*/  SHF.R.S32.HI R240, RZ, 0x6, R60.reuse ;  /* 0x00000006fff07819 */ /* 0x100fe4000001143c */
[----:B------:R-:W-:Y:S01]  /*5d20*/  SHF.R.S32.HI R188, RZ, 0x2, R60 ;  /* 0x00000002ffbc7819 */ /* 0x000fe2000001143c */
[----:B------:R-:W-:Y:S01]  /*5d30*/  IMAD.SHL.U32 R185, R185, 0x2, RZ ;  /* 0x00000002b9b97824 */ /* 0x000fe200078e00ff */
[----:B------:R-:W-:Y:S02]  /*5d40*/  SGXT R240, R240, 0x1 ;  /* 0x00000001f0f0781a */ /* 0x000fe40000000200 */
[----:B------:R-:W-:-:S02]  /*5d50*/  SGXT R188, R188, 0x1 ;  /* 0x00000001bcbc781a */ /* 0x000fc40000000200 */
[----:B------:R-:W-:Y:S01]  /*5d60*/  LOP3.LUT R240, R185, 0x90, R240, 0x78, !PT ;  /* 0x00000090b9f07812 */ /* 0x000fe200078e78f0 */
[----:B------:R-:W-:Y:S01]  /*5d70*/  IMAD.SHL.U32 R185, R60, 0x20, RZ ;  /* 0x000000203cb97824 */ /* 0x000fe200078e00ff */
[----:B------:R-:W-:-:S04]  /*5d80*/  LOP3.LUT R188, R188, 0x90, RZ, 0xc0, !PT ;  /* 0x00000090bcbc7812 */ /* 0x000fc800078ec0ff */
[----:B------:R-:W-:Y:S02]  /*5d90*/  LOP3.LUT R188, R188, 0x60, R185, 0xf8, !PT ;  /* 0x00000060bcbc7812 */ /* 0x000fe400078ef8b9 */
[----:B------:R-:W-:Y:S02]  /*5da0*/  LOP3.LUT R242, R185, 0xc00, RZ, 0xc0, !PT ;  /* 0x00000c00b9f27812 */ /* 0x000fe400078ec0ff */
[----:B------:R-:W-:-:S05]  /*5db0*/  LOP3.LUT R185, R60, 0x7, RZ, 0xc0, !PT ;  /* 0x000000073cb97812 */ /* 0x000fca00078ec0ff */
[C---:B------:R-:W-:Y:S02]  /*5dc0*/  IMAD R239, R185.reuse, 0x80, R242 ;  /* 0x00000080b9ef7824 */ /* 0x040fe400078e02f2 */
[----:B------:R-:W-:Y:S02]  /*5dd0*/  IMAD.SHL.U32 R242, R185, 0x10, RZ ;  /* 0x00000010b9f27824 */ /* 0x000fe400078e00ff */
[C---:B------:R-:W-:Y:S02]  /*5de0*/  IMAD.SHL.U32 R185, R60.reuse, 0x2, RZ ;  /* 0x000000023cb97824 */ /* 0x040fe400078e00ff */
[----:B------:R-:W-:-:S03]  /*5df0*/  IMAD.SHL.U32 R60, R60, 0x10, RZ ;  /* 0x000000103c3c7824 */ /* 0x000fc600078e00ff */
[--C-:B------:R-:W-:Y:S02]  /*5e00*/  LOP3.LUT R242, R242, 0x30, R185.reuse, 0x78, !PT ;  /* 0x00000030f2f27812 */ /* 0x100fe400078e78b9 */
[----:B------:R-:W-:Y:S02]  /*5e10*/  LOP3.LUT R185, R188, 0x10, R185, 0x78, !PT ;  /* 0x00000010bcb97812 */ /* 0x000fe400078e78b9 */
[----:B------:R-:W-:Y:S01]  /*5e20*/  LOP3.LUT R60, R60, 0x100, RZ, 0xc0, !PT ;  /* 0x000001003c3c7812 */ /* 0x000fe200078ec0ff */
[----:B------:R0:W-:Y:S03]  /*5e30*/  STS.U16 [R61+UR4+0x4000], R63 ;  /* 0x0040003f3d007988 */ /* 0x0001e60008000404 */
[----:B------:R-:W-:Y:S01]  /*5e40*/  IADD3 R185, R185, UR4, R60 ;  /* 0x00000004b9b97c10 */ /* 0x000fe2000fffe03c */
[----:B------:R-:W-:Y:S01]  /*5e50*/  STS.U16 [R61+UR4+0x4100], R64 ;  /* 0x004100403d007988 */ /* 0x000fe20008000404 */
[----:B------:R-:W-:-:S03]  /*5e60*/  LOP3.LUT R60, R240, 0x20, RZ, 0x3c, !PT ;  /* 0x00000020f03c7812 */ /* 0x000fc600078e3cff */
[----:B------:R-:W-:Y:S01]  /*5e70*/  STS.U16 [R61+UR4+0x4200], R65 ;  /* 0x004200413d007988 */ /* 0x000fe20008000404 */
[----:B0-----:R-:W-:-:S03]  /*5e80*/  LOP3.LUT R63, R240, 0x60, RZ, 0x3c, !PT ;  /* 0x00000060f03f7812 */ /* 0x001fc600078e3cff */
[----:B--2---:R-:W-:Y:S04]  /*5e90*/  STS.U16 [R61+UR4+0x4300], R66 ;  /* 0x004300423d007988 */ /* 0x004fe80008000404 */
[----:B------:R-:W-:Y:S04]  /*5ea0*/  STS.U16 [R61+UR4+0x4400], R67 ;  /* 0x004400433d007988 */ /* 0x000fe80008000404 */
[----:B------:R-:W-:Y:S04]  /*5eb0*/  STS.U16 [R61+UR4+0x4500], R68 ;  /* 0x004500443d007988 */ /* 0x000fe80008000404 */
[----:B------:R-:W-:Y:S04]  /*5ec0*/  STS.U16 [R61+UR4+0x4600], R69 ;  /* 0x004600453d007988 */ /* 0x000fe80008000404 */
[----:B------:R0:W-:Y:S04]  /*5ed0*/  STS.U16 [R61+UR4+0x4700], R62 ;  /* 0x0047003e3d007988 */ /* 0x0001e80008000404 */
[----:B------:R-:W-:Y:S01]  /*5ee0*/  STS.U16 [R240+UR4+0x1c00], R71 ;  /* 0x001c0047f0007988 */ /* 0x000fe20008000404 */
[----:B0-----:R-:W-:-:S03]  /*5ef0*/  LOP3.LUT R61, R240, 0x40, RZ, 0x3c, !PT ;  /* 0x00000040f03d7812 */ /* 0x001fc600078e3cff */
[----:B------:R-:W-:Y:S04]  /*5f00*/  STS.U16 [R240+UR4+0x2000], R75 ;  /* 0x0020004bf0007988 */ /* 0x000fe80008000404 */
[----:B------:R-:W-:Y:S04]  /*5f10*/  STS.U16 [R240+UR4+0x2400], R91 ;  /* 0x0024005bf0007988 */ /* 0x000fe80008000404 */
[----:B------:R-:W-:Y:S04]  /*5f20*/  STS.U16 [R240+UR4+0x2800], R99 ;  /* 0x00280063f0007988 */ /* 0x000fe80008000404 */
[----:B------:R-:W-:Y:S04]  /*5f30*/  STS.U16 [R240+UR4+0x2c00], R192 ;  /* 0x002c00c0f0007988 */ /* 0x000fe80008000404 */
[----:B------:R-:W-:Y:S04]  /*5f40*/  STS.U16 [R240+UR4+0x3000], R196 ;  /* 0x003000c4f0007988 */ /* 0x000fe80008000404 */
[----:B------:R-:W-:Y:S04]  /*5f50*/  STS.U16 [R240+UR4+0x3400], R200 ;  /* 0x003400c8f0007988 */ /* 0x000fe80008000404 */
[----:B------:R-:W-:Y:S04]  /*5f60*/  STS.U16 [R240+UR4+0x400], R205 ;  /* 0x000400cdf0007988 */ /* 0x000fe80008000404 */
[----:B------:R-:W-:Y:S04]  /*5f70*/  STS.U16 [R240+UR4], R206 ;  /* 0x000000cef0007988 */ /* 0x000fe80008000404 */
[----:B------:R-:W-:Y:S04]  /*5f80*/  STS.U16 [R240+UR4+0x800], R207 ;  /* 0x000800cff0007988 */ /* 0x000fe80008000404 */
        /* <DEDUP_REMOVED lines=13> */
[----:B---3--:R-:W-:Y:S04]  /*6060*/  STS.U16 [R60+UR4+0x100], R214 ;  /* 0x000100d63c007988 */ /* 0x008fe80008000404 */
[----:B------:R-:W-:Y:S04]  /*6070*/  STS.U16 [R60+UR4+0x500], R215 ;  /* 0x000500d73c007988 */ /* 0x000fe80008000404 */
[----:B------:R-:W-:Y:S04]  /*6080*/  STS.U16 [R60+UR4+0x900], R216 ;  /* 0x000900d83c007988 */ /* 0x000fe80008000404 */
[----:B------:R-:W-:Y:S04]  /*6090*/  STS.U16 [R60+UR4+0xd00], R217 ;  /* 0x000d00d93c007988 */ /* 0x000fe80008000404 */
[----:B------:R-:W-:Y:S04]  /*60a0*/  STS.U16 [R60+UR4+0x1100], R218 ;  /* 0x001100da3c007988 */ /* 0x000fe80008000404 */
[----:B------:R-:W-:Y:S04]  /*60b0*/  STS.U16 [R60+UR4+0x1500], R219 ;  /* 0x001500db3c007988 */ /* 0x000fe80008000404 */
[----:B------:R-:W-:Y:S04]  /*60c0*/  STS.U16 [R60+UR4+0x3900], R221 ;  /* 0x003900dd3c007988 */ /* 0x000fe80008000404 */
[----:B----4-:R-:W-:Y:S04]  /*60d0*/  STS.U16 [R60+UR4+0x3d00], R222 ;  /* 0x003d00de3c007988 */ /* 0x010fe80008000404 */
[----:B-----5:R-:W-:Y:S04]  /*60e0*/  STS.U16 [R60+UR4+0x1900], R220 ;  /* 0x001900dc3c007988 */ /* 0x020fe80008000404 */
        /* <DEDUP_REMOVED lines=31> */
[----:B------:R-:W-:Y:S01]  /*62e0*/  STS.U16 [R63+UR4+0x3b00], R238 ;  /* 0x003b00ee3f007988 */ /* 0x000fe20008000404 */
[----:B------:R-:W-:Y:S01]  /*62f0*/  BAR.SYNC.DEFER_BLOCKING 0x0 ;  /* 0x0000000000007b1d */ /* 0x000fe20000010000 */
[----:B------:R-:W-:-:S05]  /*6300*/  IMAD.IADD R188, R239, 0x1, R242 ;  /* 0x00000001efbc7824 */ /* 0x000fca00078e02f2 */
[----:B------:R-:W-:Y:S04]  /*6310*/  LDSM.16.MT88.4 R96, [R185+0x4000] ;  /* 0x00400000b960783b */ /* 0x000fe80000004200 */
[----:B------:R-:W0:Y:S04]  /*6320*/  LDSM.16.M88.4 R88, [R188+UR4] ;  /* 0x00000004bc58783b */ /* 0x000e280008000200 */
[----:B------:R-:W1:Y:S04]  /*6330*/  LDSM.16.M88.4 R60, [R188+UR4+0x1000] ;  /* 0x00100004bc3c783b */ /* 0x000e680008000200 */
[----:B------:R-:W2:Y:S04]  /*6340*/  LDSM.16.M88.4 R64, [R188+UR4+0x2000] ;  /* 0x00200004bc40783b */ /* 0x000ea80008000200 */
[----:B------:R-:W3:Y:S04]  /*6350*/  LDSM.16.M88.4 R68, [R188+UR4+0x3000] ;  /* 0x00300004bc44783b */ /* 0x000ee80008000200 */
[----:B------:R-:W4:Y:S01]  /*6360*/  LDSM.16.MT88.4 R72, [R185+0x4200] ;  /* 0x00420000b948783b */ /* 0x000f220000004200 */
[C---:B0-----:R-:W-:Y:S06]  /*6370*/  HMMA.16816.F32 R92, R96.reuse, R88, R92 ;  /* 0x00000058605c723c */ /* 0x041fec000000185c */
[C---:B-1----:R-:W-:Y:S06]  /*6380*/  HMMA.16816.F32 R76, R96.reuse, R60, R76 ;  /* 0x0000003c604c723c */ /* 0x042fec000000184c */
[C---:B--2---:R-:W-:Y:S06]  /*6390*/  HMMA.16816.F32 R80, R96.reuse, R64, R80 ;  /* 0x000000406050723c */ /* 0x044fec0000001850 */
[----:B---3--:R-:W-:Y:S01]  /*63a0*/  HMMA.16816.F32 R84, R96, R68, R84 ;  /* 0x000000446054723c */ /* 0x008fe20000001854 */
[----:B------:R-:W-:-:S05]  /*63b0*/  LOP3.LUT R188, R188, 0x40, RZ, 0x3c, !PT ;  /* 0x00000040bcbc7812 */ /* 0x000fca00078e3cff */
[C---:B----4-:R-:W-:Y:S01]  /*63c0*/  HMMA.16816.F32 R88, R72.reuse, R90, R92 ;  /* 0x0000005a4858723c */ /* 0x050fe2000000185c */
[----:B------:R-:W-:Y:S04]  /*63d0*/  LDSM.16.MT88.4 R92, [R185+0x4400] ;  /* 0x00440000b95c783b */ /* 0x000fe80000004200 */
[----:B------:R-:W0:Y:S01]  /*63e0*/  LDSM.16.M88.4 R96, [R188+UR4] ;  /* 0x00000004bc60783b */ /* 0x000e220008000200 */
[C---:B------:R-:W-:Y:S03]  /*63f0*/  HMMA.16816.F32 R60, R72.reuse, R62, R76 ;  /* 0x0000003e483c723c */ /* 0x040fe6000000184c */
[----:B------:R-:W1:Y:S03]  /*6400*/  LDSM.16.M88.4 R76, [R188+UR4+0x1000] ;  /* 0x00100004bc4c783b */ /* 0x000e660008000200 */
[C---:B------:R-:W-:Y:S01]  /*6410*/  HMMA.16816.F32 R64, R72.reuse, R66, R80 ;  /* 0x000000424840723c */ /* 0x040fe20000001850 */
[----:B------:R-:W2:Y:S05]  /*6420*/  LDSM.16.M88.4 R80, [R188+UR4+0x2000] ;  /* 0x00200004bc50783b */ /* 0x000eaa0008000200 */
[----:B------:R-:W-:Y:S01]  /*6430*/  HMMA.16816.F32 R72, R72, R70, R84 ;  /* 0x000000464848723c */ /* 0x000fe20000001854 */
[----:B------:R-:W3:Y:S04]  /*6440*/  LDSM.16.M88.4 R84, [R188+UR4+0x3000] ;  /* 0x00300004bc54783b */ /* 0x000ee80008000200 */
[----:B------:R-:W4:Y:S01]  /*6450*/  LDSM.16.MT88.4 R68, [R185+0x4600] ;  /* 0x00460000b944783b */ /* 0x000f220000004200 */
[----:B------:R-:W-:-:S05]  /*6460*/  VIADD R184, R184, 0xffffffff ;  /* 0xffffffffb8b87836 */ /* 0x000fca0000000000 */
[----:B------:R-:W-:Y:S01]  /*6470*/  ISETP.NE.U32.AND P0, PT, R184, RZ, PT ;  /* 0x000000ffb800720c */ /* 0x000fe20003f05070 */
[C---:B0-----:R-:W-:Y:S06]  /*6480*/  HMMA.16816.F32 R88, R92.reuse, R96, R88 ;  /* 0x000000605c58723c */ /* 0x041fec0000001858 */
[C---:B-1----:R-:W-:Y:S06]  /*6490*/  HMMA.16816.F32 R60, R92.reuse, R76, R60 ;  /* 0x0000004c5c3c723c */ /* 0x042fec000000183c */
[C---:B--2---:R-:W-:Y:S06]  /*64a0*/  HMMA.16816.F32 R64, R92.reuse, R80, R64 ;  /* 0x000000505c40723c */ /* 0x044fec0000001840 */
[----:B---3--:R-:W-:Y:S01]  /*64b0*/  HMMA.16816.F32 R72, R92, R84, R72 ;  /* 0x000000545c48723c */ /* 0x008fe20000001848 */
[----:B------:R-:W-:Y:S01]  /*64c0*/  UIADD3 UR5, UR5, -0x40, URZ ;  /* 0xffffffc005057890 */ /* 0x000fe2000fffe03f */
[----:B------:R-:W-:-:S04]  /*64d0*/  IMAD.WIDE R168, R178, 0x2, R168 ;  /* 0x00000002b2a87825 */ /* 0x000fc800078e02a8 */
[----:B----4-:R-:W-:Y:S01]  /*64e0*/  HMMA.16816.F32 R92, R68, R98, R88 ;  /* 0x00000062445c723c */ /* 0x010fe20000001858 */
[----:B------:R-:W-:-:S05]  /*64f0*/  IMAD.WIDE R166, R178, 0x2, R166 ;  /* 0x00000002b2a67825 */ /* 0x000fca00078e02a6 */
[----:B------:R-:W-:Y:S01]  /*6500*/  HMMA.16816.F32 R76, R68, R78, R60 ;  /* 0x0000004e444c723c */ /* 0x000fe2000000183c */
[----:B------:R-:W-:-:S05]  /*6510*/  IMAD.WIDE R164, R178, 0x2, R164 ;  /* 0x00000002b2a47825 */ /* 0x000fca00078e02a4 */
[----:B------:R-:W-:Y:S01]  /*6520*/  HMMA.16816.F32 R80, R68, R82, R64 ;  /* 0x000000524450723c */ /* 0x000fe20000001840 */
[----:B------:R-:W-:-:S05]  /*6530*/  IMAD.WIDE R162, R178, 0x2, R162 ;  /* 0x00000002b2a27825 */ /* 0x000fca00078e02a2 */
[----:B------:R-:W-:Y:S01]  /*6540*/  HMMA.16816.F32 R84, R68, R86, R72 ;  /* 0x000000564454723c */ /* 0x000fe20000001848 */
[----:B------:R-:W-:-:S04]  /*6550*/  IMAD.WIDE R160, R178, 0x2, R160 ;  /* 0x00000002b2a07825 */ /* 0x000fc800078e02a0 */
        /* <DEDUP_REMOVED lines=59> */
[----:B------:R-:W-:Y:S01]  /*6910*/  IMAD.WIDE R186, R177, 0x2, R186 ;  /* 0x00000002b1ba7825 */ /* 0x000fe200078e02ba */
[----:B------:R-:W-:Y:S06]  /*6920*/  @P0 BRA `(.L_x_2) ;  /* 0xffffffdc00b80947 */ /* 0x000fec000383ffff */
[----:B------:R-:W-:Y:S02]  /*6930*/  F2FP.F16.F32.PACK_AB R2, R79, R95 ;  /* 0x0000005f4f02723e */ /* 0x000fe400000000ff */
[----:B------:R-:W-:Y:S02]  /*6940*/  F2FP.F16.F32.PACK_AB R4, R77, R93 ;  /* 0x0000005d4d04723e */ /* 0x000fe400000000ff */
[----:B------:R-:W-:Y:S02]  /*6950*/  F2FP.F16.F32.PACK_AB R3, R87, R83 ;  /* 0x000000535703723e */ /* 0x000fe400000000ff */
[----:B------:R-:W-:Y:S02]  /*6960*/  F2FP.F16.F32.PACK_AB R79, R86, R82 ;  /* 0x00000052564f723e */ /* 0x000fe400000000ff */
[----:B------:R-:W-:Y:S02]  /*6970*/  F2FP.F16.F32.PACK_AB R78, R78, R94 ;  /* 0x0000005e4e4e723e */ /* 0x000fe400000000ff */
[----:B------:R-:W-:-:S02]  /*6980*/  F2FP.F16.F32.PACK_AB R5, R85, R81 ;  /* 0x000000515505723e */ /* 0x000fc400000000ff */
[----:B------:R-:W-:Y:S02]  /*6990*/  F2FP.F16.F32.PACK_AB R77, R84, R80 ;  /* 0x00000050544d723e */ /* 0x000fe400000000ff */
[----:B------:R-:W-:-:S07]  /*69a0*/  F2FP.F16.F32.PACK_AB R76, R76, R92 ;  /* 0x0000005c4c4c723e */ /* 0x000fce00000000ff */
.L_x_1:
[----:B------:R-:W0:Y:S01]  /*69b0*/  S2R R10, SR_TID.X ;  /* 0x00000000000a7919 */ /* 0x000e220000002100 */
[----:B------:R-:W1:Y:S01]  /*69c0*/  LDC R31, c[0x0][0x248] ;  /* 0x00009200ff1f7b82 */ /* 0x000e620000000800 */
[----:B------:R-:W-:Y:S01]  /*69d0*/  ULDC.64 UR10, c[0x0][0x228] ;  /* 0x00008a00000a7ab9 */ /* 0x000fe20000000a00 */
[----:B------:R-:W-:-:S06]  /*69e0*/  ULDC UR5, c[0x0][0x244] ;  /* 0x0000910000057ab9 */ /* 0x000fcc0000000800 */
[----:B------:R-:W-:Y:S01]  /*69f0*/  BAR.SYNC.DEFER_BLOCKING 0x0 ;  /* 0x0000000000007b1d */ /* 0x000fe20000010000 */
[C---:B------:R-:W-:Y:S01]  /*6a00*/  ISETP.GE.AND P0, PT, R171.reuse, UR10, PT ;  /* 0x0000000aab007c0c */ /* 0x040fe2000bf06270 */
[----:B------:R-:W-:-:S04]  /*6a10*/  IMAD R171, R171, UR5, RZ ;  /* 0x00000005abab7c24 */ /* 0x000fc8000f8e02ff */
[----:B------:R-:W-:Y:S02]  /*6a20*/  ULDC.64 UR8, c[0x0][0x220] ;  /* 0x0000880000087ab9 */ /* 0x000fe40000000a00 */
[----:B------:R-:W-:-:S04]  /*6a30*/  LEA R21, P1, R171, UR8, 0x1 ;  /* 0x00000008ab157c11 */ /* 0x000fc8000f8208ff */
[----:B------:R-:W-:Y:S02]  /*6a40*/  LEA.HI.X.SX32 R171, R171, UR9, 0x1, P1 ;  /* 0x00000009abab7c11 */ /* 0x000fe400088f0eff */
[----:B0-----:R-:W-:Y:S02]  /*6a50*/  SHF.R.S32.HI R7, RZ, 0x4, R10 ;  /* 0x00000004ff077819 */ /* 0x001fe4000001140a */
[C---:B------:R-:W-:Y:S02]  /*6a60*/  LOP3.LUT R6, R10.reuse, 0x60, RZ, 0xc0, !PT ;  /* 0x000000600a067812 */ /* 0x040fe400078ec0ff */
[----:B------:R-:W-:Y:S02]  /*6a70*/  SGXT R7, R7, 0x1 ;  /* 0x000000010707781a */ /* 0x000fe40000000200 */
[----:B------:R-:W-:Y:S02]  /*6a80*/  LOP3.LUT R8, R10, 0xc, RZ, 0xc0, !PT ;  /* 0x0000000c0a087812 */ /* 0x000fe400078ec0ff */
[----:B------:R-:W-:Y:S01]  /*6a90*/  LOP3.LUT R9, R7, 0x420, RZ, 0xc0, !PT ;  /* 0x0000042007097812 */ /* 0x000fe200078ec0ff */
[----:B------:R-:W-:Y:S01]  /*6aa0*/  IMAD.SHL.U32 R7, R6, 0x8, RZ ;  /* 0x0000000806077824 */ /* 0x000fe200078e00ff */
[C---:B------:R-:W-:Y:S01]  /*6ab0*/  LEA.HI R11, R10.reuse, 0x38, RZ, 0x1c ;  /* 0x000000380a0b7811 */ /* 0x040fe200078fe0ff */
[----:B------:R-:W-:-:S02]  /*6ac0*/  IMAD.SHL.U32 R6, R10, 0x8, RZ ;  /* 0x000000080a067824 */ /* 0x000fc400078e00ff */
[----:B------:R-:W-:Y:S02]  /*6ad0*/  IMAD R9, R8, 0x2, R9 ;  /* 0x0000000208097824 */ /* 0x000fe400078e0209 */
[----:B------:R-:W-:-:S03]  /*6ae0*/  IMAD.IADD R16, R170, 0x1, R11 ;  /* 0x00000001aa107824 */ /* 0x000fc600078e020b */
[----:B------:R-:W-:Y:S02]  /*6af0*/  LOP3.LUT R7, R9, R0, R7, 0x1e, !PT ;  /* 0x0000000009077212 */ /* 0x000fe400078e1e07 */
[----:B------:R-:W-:Y:S02]  /*6b00*/  LOP3.LUT R9, R6, 0xf8, RZ, 0xc0, !PT ;  /* 0x000000f806097812 */ /* 0x000fe400078ec0ff */
[----:B------:R-:W-:Y:S01]  /*6b10*/  LOP3.LUT R6, R7, 0x40, RZ, 0x3c, !PT ;  /* 0x0000004007067812 */ /* 0x000fe200078e3cff */
[----:B------:R-:W-:Y:S01]  /*6b20*/  STS.64 [R7+UR4], R76 ;  /* 0x0000004c07007988 */ /* 0x000fe20008000a04 */
[----:B------:R-:W-:Y:S01]  /*6b30*/  LEA.HI R0, R10, R170, RZ, 0x1c ;  /* 0x000000aa0a007211 */ /* 0x000fe200078fe0ff */
[----:B------:R-:W-:Y:S01]  /*6b40*/  IMAD R9, R8, 0x100, R9 ;  /* 0x0000010008097824 */ /* 0x000fe200078e0209 */
[--C-:B------:R-:W-:Y:S01]  /*6b50*/  SHF.R.U32.HI R8, RZ, 0x4, R10.reuse ;  /* 0x00000004ff087819 */ /* 0x100fe2000001160a */
[----:B------:R0:W-:Y:S02]  /*6b60*/  STS.64 [R7+UR4+0x80], R4 ;  /* 0x0000800407007988 */ /* 0x0001e40008000a04 */
[----:B------:R-:W-:Y:S01]  /*6b70*/  VIADD R0, R0, 0x78 ;  /* 0x0000007800007836 */ /* 0x000fe20000000000 */
[----:B------:R-:W-:Y:S01]  /*6b80*/  LOP3.LUT R9, R9, 0x60, R10, 0x78, !PT ;  /* 0x0000006009097812 */ /* 0x000fe200078e780a */
[----:B------:R-:W-:Y:S04]  /*6b90*/  STS.64 [R6+UR4+0x800], R78 ;  /* 0x0008004e06007988 */ /* 0x000fe80008000a04 */
[----:B------:R2:W-:Y:S01]  /*6ba0*/  STS.64 [R6+UR4+0x880], R2 ;  /* 0x0008800206007988 */ /* 0x0005e20008000a04 */
[----:B------:R-:W-:Y:S01]  /*6bb0*/  BAR.SYNC.DEFER_BLOCKING 0x0 ;  /* 0x0000000000007b1d */ /* 0x000fe20000010000 */
[----:B0-----:R-:W-:-:S04]  /*6bc0*/  SGXT.U32 R5, R8, 0x3 ;  /* 0x000000030805781a */ /* 0x001fc80000000000 */
[C-C-:B------:R-:W-:Y:S02]  /*6bd0*/  LOP3.LUT R13, R170.reuse, 0x70, R5.reuse, 0xfe, !PT ;  /* 0x00000070aa0d7812 */ /* 0x140fe400078efe05 */
[C-C-:B------:R-:W-:Y:S02]  /*6be0*/  LOP3.LUT R12, R170.reuse, 0x60, R5.reuse, 0xfe, !PT ;  /* 0x00000060aa0c7812 */ /* 0x140fe400078efe05 */
[C---:B--2---:R-:W-:Y:S02]  /*6bf0*/  LOP3.LUT R2, R170.reuse, R5, RZ, 0xfc, !PT ;  /* 0x00000005aa027212 */ /* 0x044fe400078efcff */
[C-C-:B------:R-:W-:Y:S02]  /*6c00*/  LOP3.LUT R3, R170.reuse, 0x68, R5.reuse, 0xfe, !PT ;  /* 0x00000068aa037812 */ /* 0x140fe400078efe05 */
[--C-:B------:R-:W-:Y:S01]  /*6c10*/  LOP3.LUT R10, R170, 0x58, R5.reuse, 0xfe, !PT ;  /* 0x00000058aa0a7812 */ /* 0x100fe200078efe05 */
[----:B-1----:R-:W-:Y:S01]  /*6c20*/  IMAD R20, R2, R31, RZ ;  /* 0x0000001f02147224 */ /* 0x002fe200078e02ff */
[----:B------:R-:W-:-:S02]  /*6c30*/  LOP3.LUT R11, R170, 0x50, R5, 0xfe, !PT ;  /* 0x00000050aa0b7812 */ /* 0x000fc400078efe05 */
[C-C-:B------:R-:W-:Y:S02]  /*6c40*/  LOP3.LUT R14, R170.reuse, 0x48, R5.reuse, 0xfe, !PT ;  /* 0x00000048aa0e7812 */ /* 0x140fe400078efe05 */
[C-C-:B------:R-:W-:Y:S02]  /*6c50*/  LOP3.LUT R15, R170.reuse, 0x40, R5.reuse, 0xfe, !PT ;  /* 0x00000040aa0f7812 */ /* 0x140fe400078efe05 */
[C-C-:B------:R-:W-:Y:S02]  /*6c60*/  LOP3.LUT R17, R170.reuse, 0x30, R5.reuse, 0xfe, !PT ;  /* 0x00000030aa117812 */ /* 0x140fe400078efe05 */
[C-C-:B------:R-:W-:Y:S01]  /*6c70*/  LOP3.LUT R18, R170.reuse, 0x28, R5.reuse, 0xfe, !PT ;  /* 0x00000028aa127812 */ /* 0x140fe200078efe05 */
[----:B------:R-:W0:Y:S01]  /*6c80*/  LDS.64 R22, [R9+UR4] ;  /* 0x0000000409167984 */ /* 0x000e220008000a00 */
[C-C-:B------:R-:W-:Y:S02]  /*6c90*/  LOP3.LUT R19, R170.reuse, 0x20, R5.reuse, 0xfe, !PT ;  /* 0x00000020aa137812 */ /* 0x140fe400078efe05 */
[C-C-:B------:R-:W-:Y:S01]  /*6ca0*/  LOP3.LUT R7, R170.reuse, 0x18, R5.reuse, 0xfe, !PT ;  /* 0x00000018aa077812 */ /* 0x140fe200078efe05 */
[----:B------:R-:W1:Y:S01]  /*6cb0*/  LDS.64 R24, [R9+UR4+0x100] ;  /* 0x0001000409187984 */ /* 0x000e620008000a00 */
[----:B------:R-:W-:-:S02]  /*6cc0*/  LOP3.LUT R4, R170, 0x10, R5, 0xfe, !PT ;  /* 0x00000010aa047812 */ /* 0x000fc400078efe05 */
[----:B------:R-:W-:Y:S01]  /*6cd0*/  LOP3.LUT R170, R170, 0x8, R5, 0xfe, !PT ;  /* 0x00000008aaaa7812 */ /* 0x000fe200078efe05 */
[----:B------:R-:W2:Y:S01]  /*6ce0*/  LDS.64 R26, [R9+UR4+0x200] ;  /* 0x00020004091a7984 */ /* 0x000ea20008000a00 */
[----:B------:R-:W-:Y:S01]  /*6cf0*/  ISETP.LT.AND P4, PT, R2, UR11, !P0 ;  /* 0x0000000b02007c0c */ /* 0x000fe2000c781270 */
[-C--:B------:R-:W-:Y:S01]  /*6d00*/  IMAD R8, R4, R31.reuse, RZ ;  /* 0x0000001f04087224 */ /* 0x080fe200078e02ff */
[C---:B------:R-:W-:Y:S01]  /*6d10*/  ISETP.LT.AND P1, PT, R170.reuse, UR11, !P0 ;  /* 0x0000000baa007c0c */ /* 0x040fe2000c721270 */
[----:B------:R3:W4:Y:S01]  /*6d20*/  LDS.64 R28, [R9+UR4+0x300] ;  /* 0x00030004091c7984 */ /* 0x0007220008000a00 */
[----:B------:R-:W-:Y:S01]  /*6d30*/  IMAD R170, R170, R31, RZ ;  /* 0x0000001faaaa7224 */ /* 0x000fe200078e02ff */
[-C--:B------:R-:W-:Y:S02]  /*6d40*/  LEA R2, P5, R20, R21.reuse, 0x1 ;  /* 0x0000001514027211 */ /* 0x080fe400078a08ff */
[----:B------:R-:W-:Y:S02]  /*6d50*/  ISETP.LT.AND P3, PT, R4, UR11, !P0 ;  /* 0x0000000b04007c0c */ /* 0x000fe4000c761270 */
[----:B------:R-:W-:-:S02]  /*6d60*/  LEA R4, P6, R170, R21, 0x1 ;  /* 0x00000015aa047211 */ /* 0x000fc400078c08ff */
[----:B------:R-:W-:Y:S01]  /*6d70*/  ISETP.LT.AND P2, PT, R3, UR11, !P0 ;  /* 0x0000000b03007c0c */ /* 0x000fe2000c741270 */
[----:B---3--:R-:W-:Y:S01]  /*6d80*/  IMAD R9, R7, R31, RZ ;  /* 0x0000001f07097224 */ /* 0x008fe200078e02ff */
[----:B------:R-:W-:Y:S01]  /*6d90*/  LEA.HI.X.SX32 R3, R20, R171, 0x1, P5 ;  /* 0x000000ab14037211 */ /* 0x000fe200028f0eff */
[----:B------:R-:W-:Y:S01]  /*6da0*/  IMAD R20, R31, 0x40, R20 ;  /* 0x000000401f147824 */ /* 0x000fe200078e0214 */
[----:B------:R-:W-:Y:S02]  /*6db0*/  LEA R6, P5, R8, R21, 0x1 ;  /* 0x0000001508067211 */ /* 0x000fe400078a08ff */
[-C--:B------:R-:W-:Y:S02]  /*6dc0*/  LEA.HI.X.SX32 R5, R170, R171.reuse, 0x1, P6 ;  /* 0x000000abaa057211 */ /* 0x080fe400030f0eff */
[----:B------:R-:W-:Y:S02]  /*6dd0*/  ISETP.LT.AND P6, PT, R7, UR11, !P0 ;  /* 0x0000000b07007c0c */ /* 0x000fe4000c7c1270 */
[----:B------:R-:W-:Y:S01]  /*6de0*/  LEA.HI.X.SX32 R7, R8, R171, 0x1, P5 ;  /* 0x000000ab08077211 */ /* 0x000fe200028f0eff */
[----:B0-----:R0:W-:Y:S01]  /*6df0*/  @P4 STG.E.U16 desc[UR6][R2.64], R22 ;  /* 0x0000001602004986 */ /* 0x0011e2000c101506 */
[----:B------:R-:W-:-:S03]  /*6e00*/  LEA R8, P4, R9, R21, 0x1 ;  /* 0x0000001509087211 */ /* 0x000fc600078808ff */
[----:B-1----:R1:W-:Y:S01]  /*6e10*/  @P1 STG.E.U16 desc[UR6][R4.64], R24 ;  /* 0x0000001804001986 */ /* 0x0023e2000c101506 */
[C---:B------:R-:W-:Y:S01]  /*6e20*/  ISETP.LT.AND P1, PT, R19.reuse, UR11, !P0 ;  /* 0x0000000b13007c0c */ /* 0x040fe2000c721270 */
[----:B------:R-:W-:Y:S01]  /*6e30*/  IMAD R19, R19, R31, RZ ;  /* 0x0000001f13137224 */ /* 0x000fe200078e02ff */
[----:B------:R-:W-:Y:S01]  /*6e40*/  LEA.HI.X.SX32 R9, R9, R171, 0x1, P4 ;  /* 0x000000ab09097211 */ /* 0x000fe200020f0eff */
[----:B--2---:R2:W-:Y:S01]  /*6e50*/  @P3 STG.E.U16 desc[UR6][R6.64], R26 ;  /* 0x0000001a06003986 */ /* 0x0045e2000c101506 */
[C---:B------:R-:W-:Y:S01]  /*6e60*/  ISETP.LT.AND P3, PT, R18.reuse, UR11, !P0 ;  /* 0x0000000b12007c0c */ /* 0x040fe2000c761270 */
[----:B------:R-:W-:Y:S01]  /*6e70*/  IMAD R18, R18, R31, RZ ;  /* 0x0000001f12127224 */ /* 0x000fe200078e02ff */
[C---:B------:R-:W-:Y:S01]  /*6e80*/  ISETP.LT.AND P4, PT, R16.reuse, UR11, !P0 ;  /* 0x0000000b10007c0c */ /* 0x040fe2000c781270 */
[----:B----4-:R3:W-:Y:S01]  /*6e90*/  @P6 STG.E.U16 desc[UR6][R8.64], R28 ;  /* 0x0000001c08006986 */ /* 0x0107e2000c101506 */
[----:B0-----:R-:W-:Y:S01]  /*6ea0*/  LEA R2, P5, R19, R21, 0x1 ;  /* 0x0000001513027211 */ /* 0x001fe200078a08ff */
[----:B------:R-:W-:Y:S01]  /*6eb0*/  IMAD R16, R16, R31, RZ ;  /* 0x0000001f10107224 */ /* 0x000fe200078e02ff */
[----:B-1----:R-:W-:-:S02]  /*6ec0*/  LEA R4, P6, R18, R21, 0x1 ;  /* 0x0000001512047211 */ /* 0x002fc400078c08ff */
[-C--:B------:R-:W-:Y:S02]  /*6ed0*/  LEA.HI.X.SX32 R3, R19, R171.reuse, 0x1, P5 ;  /* 0x000000ab13037211 */ /* 0x080fe400028f0eff */
[----:B--2---:R-:W-:Y:S02]  /*6ee0*/  PRMT R7, R22, 0x7632, R7 ;  /* 0x0000763216077816 */ /* 0x004fe40000000007 */
[----:B------:R-:W-:Y:S02]  /*6ef0*/  LEA.HI.X.SX32 R5, R18, R171, 0x1, P6 ;  /* 0x000000ab12057211 */ /* 0x000fe400030f0eff */
[----:B---3--:R-:W-:Y:S01]  /*6f00*/  PRMT R9, R24, 0x7632, R9 ;  /* 0x0000763218097816 */ /* 0x008fe20000000009 */
[----:B------:R0:W-:Y:S01]  /*6f10*/  @P1 STG.E.U16 desc[UR6][R2.64], R7 ;  /* 0x0000000702001986 */ /* 0x0001e2000c101506 */
[C---:B------:R-:W-:Y:S01]  /*6f20*/  ISETP.LT.AND P5, PT, R17.reuse, UR11, !P0 ;  /* 0x0000000b11007c0c */ /* 0x040fe2000c7a1270 */
[----:B------:R-:W-:Y:S01]  /*6f30*/  IMAD R17, R17, R31, RZ ;  /* 0x0000001f11117224 */ /* 0x000fe200078e02ff */
[----:B------:R-:W-:Y:S01]  /*6f40*/  LEA R8, P6, R16, R21, 0x1 ;  /* 0x0000001510087211 */ /* 0x000fe200078c08ff */
[----:B------:R1:W-:Y:S01]  /*6f50*/  @P3 STG.E.U16 desc[UR6][R4.64], R9 ;  /* 0x0000000904003986 */ /* 0x0003e2000c101506 */
[----:B------:R-:W-:-:S02]  /*6f60*/  PRMT R28, R28, 0x7632, R28 ;  /* 0x000076321c1c7816 */ /* 0x000fc4000000001c */
[C---:B------:R-:W-:Y:S02]  /*6f70*/  LEA R6, P3, R17.reuse, R21, 0x1 ;  /* 0x0000001511067211 */ /* 0x040fe400078608ff */
[----:B------:R-:W-:Y:S02]  /*6f80*/  ISETP.LT.AND P1, PT, R14, UR11, !P0 ;  /* 0x0000000b0e007c0c */ /* 0x000fe4000c721270 */
[----:B0-----:R-:W-:Y:S02]  /*6f90*/  PRMT R3, R26, 0x7632, R3 ;  /* 0x000076321a037816 */ /* 0x001fe40000000003 */
[----:B------:R-:W-:Y:S01]  /*6fa0*/  LEA.HI.X.SX32 R7, R17, R171, 0x1, P3 ;  /* 0x000000ab11077211 */ /* 0x000fe200018f0eff */
[----:B------:R-:W-:Y:S01]  /*6fb0*/  IMAD R17, R0, R31, RZ ;  /* 0x0000001f00117224 */ /* 0x000fe200078e02ff */
[----:B-1----:R-:W-:Y:S01]  /*6fc0*/  LEA.HI.X.SX32 R9, R16, R171, 0x1, P6 ;  /* 0x000000ab10097211 */ /* 0x002fe200030f0eff */
[----:B------:R-:W-:Y:S01]  /*6fd0*/  IMAD R5, R31, 0x8, R20 ;  /* 0x000000081f057824 */ /* 0x000fe200078e0214 */
[----:B------:R-:W-:Y:S01]  /*6fe0*/  ISETP.LT.AND P3, PT, R15, UR11, !P0 ;  /* 0x0000000b0f007c0c */ /* 0x000fe2000c761270 */
[----:B------:R0:W-:Y:S01]  /*6ff0*/  @P5 STG.E.U16 desc[UR6][R6.64], R3 ;  /* 0x0000000306005986 */ /* 0x0001e2000c101506 */
[----:B------:R-:W-:-:S02]  /*7000*/  LEA R2, P5, R20, R21, 0x1 ;  /* 0x0000001514027211 */ /* 0x000fc400078a08ff */
[----:B------:R-:W-:Y:S01]  /*7010*/  LEA R4, P6, R5, R21, 0x1 ;  /* 0x0000001505047211 */ /* 0x000fe200078c08ff */
[----:B------:R1:W-:Y:S01]  /*7020*/  @P4 STG.E.U16 desc[UR6][R8.64], R28 ;  /* 0x0000001c08004986 */ /* 0x0003e2000c101506 */
[----:B------:R-:W-:Y:S01]  /*7030*/  ISETP.LT.AND P4, PT, R10, UR11, !P0 ;  /* 0x0000000b0a007c0c */ /* 0x000fe2000c781270 */
[----:B------:R-:W-:Y:S01]  /*7040*/  IMAD R10, R31, 0x8, R5 ;  /* 0x000000081f0a7824 */ /* 0x000fe200078e0205 */
[-C--:B------:R-:W-:Y:S02]  /*7050*/  LEA.HI.X.SX32 R5, R5, R171.reuse, 0x1, P6 ;  /* 0x000000ab05057211 */ /* 0x080fe400030f0eff */
[----:B0-----:R-:W-:Y:S02]  /*7060*/  LEA.HI.X.SX32 R3, R20, R171, 0x1, P5 ;  /* 0x000000ab14037211 */ /* 0x001fe400028f0eff */
[----:B------:R-:W-:Y:S01]  /*7070*/  ISETP.LT.AND P5, PT, R11, UR11, !P0 ;  /* 0x0000000b0b007c0c */ /* 0x000fe2000c7a1270 */
[C---:B------:R-:W-:Y:S02]  /*7080*/  IMAD R11, R31.reuse, 0x8, R10 ;  /* 0x000000081f0b7824 */ /* 0x040fe400078e020a */
[----:B------:R-:W-:Y:S02]  /*7090*/  @P3 STG.E.U16 desc[UR6][R2.64], R23 ;  /* 0x0000001702003986 */ /* 0x000fe4000c101506 */
[----:B------:R-:W-:Y:S01]  /*70a0*/  IMAD R14, R31, 0x8, R11 ;  /* 0x000000081f0e7824 */ /* 0x000fe200078e020b */
[-C--:B-1----:R-:W-:Y:S01]  /*70b0*/  LEA R8, P3, R11, R21.reuse, 0x1 ;  /* 0x000000150b087211 */ /* 0x082fe200078608ff */
[----:B------:R0:W-:Y:S01]  /*70c0*/  @P1 STG.E.U16 desc[UR6][R4.64], R25 ;  /* 0x0000001904001986 */ /* 0x0001e2000c101506 */
[----:B------:R-:W-:Y:S01]  /*70d0*/  LEA R6, P1, R10, R21, 0x1 ;  /* 0x000000150a067211 */ /* 0x000fe200078208ff */
[----:B------:R-:W-:Y:S01]  /*70e0*/  IMAD R15, R31, 0x8, R14 ;  /* 0x000000081f0f7824 */ /* 0x000fe200078e020e */
[----:B------:R-:W-:-:S02]  /*70f0*/  LEA.HI.X.SX32 R9, R11, R171, 0x1, P3 ;  /* 0x000000ab0b097211 */ /* 0x000fc400018f0eff */
[----:B------:R-:W-:Y:S01]  /*7100*/  LEA.HI.X.SX32 R7, R10, R171, 0x1, P1 ;  /* 0x000000ab0a077211 */ /* 0x000fe200008f0eff */
[----:B------:R-:W-:Y:S01]  /*7110*/  IMAD R16, R31, 0x8, R15 ;  /* 0x000000081f107824 */ /* 0x000fe200078e020f */
[----:B------:R-:W-:Y:S02]  /*7120*/  LEA R10, P1, R14, R21, 0x1 ;  /* 0x000000150e0a7211 */ /* 0x000fe400078208ff */
[----:B------:R-:W-:Y:S01]  /*7130*/  ISETP.LT.AND P3, PT, R12, UR11, !P0 ;  /* 0x0000000b0c007c0c */ /* 0x000fe2000c761270 */
[----:B------:R1:W-:Y:S01]  /*7140*/  @P5 STG.E.U16 desc[UR6][R6.64], R27 ;  /* 0x0000001b06005986 */ /* 0x0003e2000c101506 */
[----:B------:R-:W-:Y:S02]  /*7150*/  LEA.HI.X.SX32 R11, R14, R171, 0x1, P1 ;  /* 0x000000ab0e0b7211 */ /* 0x000fe400008f0eff */
[-C--:B0-----:R-:W-:Y:S01]  /*7160*/  LEA R4, P1, R16, R21.reuse, 0x1 ;  /* 0x0000001510047211 */ /* 0x081fe200078208ff */
[----:B------:R1:W-:Y:S01]  /*7170*/  @P4 STG.E.U16 desc[UR6][R8.64], R29 ;  /* 0x0000001d08004986 */ /* 0x0003e2000c101506 */
[----:B------:R-:W-:-:S02]  /*7180*/  LEA R2, P6, R15, R21, 0x1 ;  /* 0x000000150f027211 */ /* 0x000fc400078c08ff */
[-C--:B------:R-:W-:Y:S02]  /*7190*/  LEA.HI.X.SX32 R5, R16, R171.reuse, 0x1, P1 ;  /* 0x000000ab10057211 */ /* 0x080fe400008f0eff */
[----:B------:R-:W-:Y:S02]  /*71a0*/  ISETP.LT.AND P1, PT, R0, UR11, !P0 ;  /* 0x0000000b00007c0c */ /* 0x000fe4000c721270 */
[----:B------:R-:W-:Y:S02]  /*71b0*/  ISETP.LT.AND P0, PT, R13, UR11, !P0 ;  /* 0x0000000b0d007c0c */ /* 0x000fe4000c701270 */
[----:B------:R-:W-:Y:S02]  /*71c0*/  PRMT R23, R23, 0x7632, R23 ;  /* 0x0000763217177816 */ /* 0x000fe40000000017 */
[----:B------:R-:W-:Y:S02]  /*71d0*/  LEA.HI.X.SX32 R3, R15, R171, 0x1, P6 ;  /* 0x000000ab0f037211 */ /* 0x000fe400030f0eff */
[----:B------:R-:W-:Y:S01]  /*71e0*/  PRMT R25, R25, 0x7632, R25 ;  /* 0x0000763219197816 */ /* 0x000fe20000000019 */
[----:B------:R1:W-:Y:S01]  /*71f0*/  @P3 STG.E.U16 desc[UR6][R10.64], R23 ;  /* 0x000000170a003986 */ /* 0x0003e2000c101506 */
[----:B------:R-:W-:-:S02]  /*7200*/  PRMT R0, R27, 0x7632, R0 ;  /* 0x000076321b007816 */ /* 0x000fc40000000000 */
[C---:B------:R-:W-:Y:S01]  /*7210*/  LEA R12, P6, R17.reuse, R21, 0x1 ;  /* 0x00000015110c7211 */ /* 0x040fe200078c08ff */
[----:B------:R1:W-:Y:S03]  /*7220*/  @P2 STG.E.U16 desc[UR6][R2.64], R25 ;  /* 0x0000001902002986 */ /* 0x0003e6000c101506 */
[----:B------:R-:W-:Y:S01]  /*7230*/  LEA.HI.X.SX32 R13, R17, R171, 0x1, P6 ;  /* 0x000000ab110d7211 */ /* 0x000fe200030f0eff */
[----:B------:R1:W-:Y:S01]  /*7240*/  @P0 STG.E.U16 desc[UR6][R4.64], R0 ;  /* 0x0000000004000986 */ /* 0x0003e2000c101506 */
[----:B------:R-:W-:Y:S07]  /*7250*/  @!P1 EXIT ;  /* 0x000000000000994d */ /* 0x000fee0003800000 */
[----:B-1----:R-:W-:-:S05]  /*7260*/  PRMT R6, R29, 0x7632, R6 ;  /* 0x000076321d067816 */ /* 0x002fca0000000006 */
[----:B------:R-:W-:Y:S01]  /*7270*/  STG.E.U16 desc[UR6][R12.64], R6 ;  /* 0x000000060c007986 */ /* 0x000fe2000c101506 */
[----:B------:R-:W-:Y:S05]  /*7280*/  EXIT ;  /* 0x000000000000794d */ /* 0x000fea0003800000 */
.L_x_3:
[----:B------:R-:W-:-:S00]  /*7290*/  BRA `(.L_x_3) ;  /* 0xfffffffc00fc7947 */ /* 0x000fc0000383ffff */
[----:B------:R-:W-:-:S00]  /*72a0*/  NOP ;  /* 0x0000000000007918 */ /* 0x000fc00000000000 */
        /* <DEDUP_REMOVED lines=13> */
.L_x_4:


//--------------------- .nv.shared.matmul_kernel  --------------------------
	.section	.nv.shared.matmul_kernel,"aw",@nobits
	.sectionflags	@""
	.align	16
	.zero		1024


//--------------------- .nv.shared.reserved.0     --------------------------
	.section	.nv.shared.reserved.0,"aw",@nobits
	.weak		__nv_reservedSMEM_offset_0_alias
	.size		__nv_reservedSMEM_offset_0_alias, 0, 0
	.other		__nv_reservedSMEM_offset_0_alias,@"STO_CUDA_RESERVED_SHARED STV_DEFAULT"
__nv_reservedSMEM_offset_0_alias:
	.zero		0


//--------------------- .nv.constant0.matmul_kernel --------------------------
	.section	.nv.constant0.matmul_kernel,"a",@progbits
	.sectionflags	@""
	.align	4
.nv.constant0.matmul_kernel:
	.zero		608


//--------------------- SYMBOLS --------------------------

	.type		.nv.reservedSmem.offset0,@object
	.size		.nv.reservedSmem.offset0,0x4
